//
// Generated by NVIDIA NVVM Compiler
//
// Compiler Build ID: CL-36424714
// Cuda compilation tools, release 13.0, V13.0.88
// Based on NVVM 20.0.0
//

.version 9.0
.target sm_100
.address_size 64

	// .globl	_Z11transposingPfS_ii
// _ZZ11transposingPfS_iiE5block has been demoted
.extern .shared .align 16 .b8 sB[];

.visible .entry _Z11transposingPfS_ii(
	.param .u64 .ptr .align 1 _Z11transposingPfS_ii_param_0,
	.param .u64 .ptr .align 1 _Z11transposingPfS_ii_param_1,
	.param .u32 _Z11transposingPfS_ii_param_2,
	.param .u32 _Z11transposingPfS_ii_param_3
)
{
	.reg .pred 	%p<7>;
	.reg .b32 	%r<25>;
	.reg .b32 	%f<3>;
	.reg .b64 	%rd<9>;
	// demoted variable
	.shared .align 4 .b8 _ZZ11transposingPfS_iiE5block[1088];
	ld.param.u64 	%rd1, [_Z11transposingPfS_ii_param_0];
	ld.param.u64 	%rd2, [_Z11transposingPfS_ii_param_1];
	ld.param.u32 	%r9, [_Z11transposingPfS_ii_param_2];
	ld.param.u32 	%r11, [_Z11transposingPfS_ii_param_3];
	mov.u32 	%r12, %ctaid.x;
	shl.b32 	%r1, %r12, 4;
	mov.u32 	%r2, %tid.x;
	add.s32 	%r3, %r1, %r2;
	mov.u32 	%r13, %ctaid.y;
	shl.b32 	%r4, %r13, 4;
	mov.u32 	%r5, %tid.y;
	add.s32 	%r14, %r4, %r5;
	setp.ge.u32 	%p1, %r3, %r9;
	setp.ge.u32 	%p2, %r14, %r11;
	or.pred  	%p3, %p1, %p2;
	@%p3 bra 	$L__BB0_2;
	cvta.to.global.u64 	%rd3, %rd2;
	mad.lo.s32 	%r15, %r9, %r14, %r3;
	mul.wide.u32 	%rd4, %r15, 4;
	add.s64 	%rd5, %rd3, %rd4;
	ld.global.f32 	%f1, [%rd5];
	mov.u32 	%r16, _ZZ11transposingPfS_iiE5block;
	mad.lo.s32 	%r17, %r5, 68, %r16;
	shl.b32 	%r18, %r2, 2;
	add.s32 	%r19, %r17, %r18;
	st.shared.f32 	[%r19], %f1;
$L__BB0_2:
	bar.sync 	0;
	add.s32 	%r7, %r4, %r2;
	add.s32 	%r8, %r1, %r5;
	setp.ge.u32 	%p4, %r7, %r11;
	setp.ge.u32 	%p5, %r8, %r9;
	or.pred  	%p6, %p5, %p4;
	@%p6 bra 	$L__BB0_4;
	mad.lo.s32 	%r20, %r11, %r8, %r7;
	mov.u32 	%r21, _ZZ11transposingPfS_iiE5block;
	mad.lo.s32 	%r22, %r2, 68, %r21;
	shl.b32 	%r23, %r5, 2;
	add.s32 	%r24, %r22, %r23;
	ld.shared.f32 	%f2, [%r24];
	cvta.to.global.u64 	%rd6, %rd1;
	mul.wide.u32 	%rd7, %r20, 4;
	add.s64 	%rd8, %rd6, %rd7;
	st.global.f32 	[%rd8], %f2;
$L__BB0_4:
	ret;

}
	// .globl	_Z20bruteforce_distancesIfEvPT_S1_S1_iii
.visible .entry _Z20bruteforce_distancesIfEvPT_S1_S1_iii(
	.param .u64 .ptr .align 1 _Z20bruteforce_distancesIfEvPT_S1_S1_iii_param_0,
	.param .u64 .ptr .align 1 _Z20bruteforce_distancesIfEvPT_S1_S1_iii_param_1,
	.param .u64 .ptr .align 1 _Z20bruteforce_distancesIfEvPT_S1_S1_iii_param_2,
	.param .u32 _Z20bruteforce_distancesIfEvPT_S1_S1_iii_param_3,
	.param .u32 _Z20bruteforce_distancesIfEvPT_S1_S1_iii_param_4,
	.param .u32 _Z20bruteforce_distancesIfEvPT_S1_S1_iii_param_5
)
{
	.reg .pred 	%p<6>;
	.reg .b32 	%r<66>;
	.reg .b32 	%f<99>;
	.reg .b64 	%rd<63>;

	ld.param.u64 	%rd3, [_Z20bruteforce_distancesIfEvPT_S1_S1_iii_param_0];
	ld.param.u64 	%rd4, [_Z20bruteforce_distancesIfEvPT_S1_S1_iii_param_1];
	ld.param.u64 	%rd5, [_Z20bruteforce_distancesIfEvPT_S1_S1_iii_param_2];
	ld.param.u32 	%r18, [_Z20bruteforce_distancesIfEvPT_S1_S1_iii_param_3];
	ld.param.u32 	%r19, [_Z20bruteforce_distancesIfEvPT_S1_S1_iii_param_5];
	cvta.to.global.u64 	%rd1, %rd5;
	mov.u32 	%r20, %ctaid.x;
	mov.u32 	%r61, %tid.x;
	shl.b32 	%r2, %r20, 4;
	cvta.to.global.u64 	%rd6, %rd4;
	mad.lo.s32 	%r21, %r2, %r19, %r61;
	mul.wide.s32 	%rd7, %r21, 4;
	add.s64 	%rd8, %rd6, %rd7;
	ld.global.f32 	%f33, [%rd8];
	shl.b32 	%r22, %r61, 2;
	mov.u32 	%r23, sB;
	add.s32 	%r24, %r23, %r22;
	st.shared.f32 	[%r24], %f33;
	mul.wide.s32 	%rd9, %r19, 4;
	add.s64 	%rd10, %rd8, %rd9;
	ld.global.f32 	%f34, [%rd10];
	shl.b32 	%r3, %r19, 2;
	add.s32 	%r25, %r24, %r3;
	st.shared.f32 	[%r25], %f34;
	add.s64 	%rd11, %rd10, %rd9;
	ld.global.f32 	%f35, [%rd11];
	add.s32 	%r26, %r25, %r3;
	st.shared.f32 	[%r26], %f35;
	add.s64 	%rd12, %rd11, %rd9;
	ld.global.f32 	%f36, [%rd12];
	add.s32 	%r27, %r26, %r3;
	st.shared.f32 	[%r27], %f36;
	add.s64 	%rd13, %rd12, %rd9;
	ld.global.f32 	%f37, [%rd13];
	add.s32 	%r28, %r27, %r3;
	st.shared.f32 	[%r28], %f37;
	add.s64 	%rd14, %rd13, %rd9;
	ld.global.f32 	%f38, [%rd14];
	add.s32 	%r29, %r28, %r3;
	st.shared.f32 	[%r29], %f38;
	add.s64 	%rd15, %rd14, %rd9;
	ld.global.f32 	%f39, [%rd15];
	add.s32 	%r30, %r29, %r3;
	st.shared.f32 	[%r30], %f39;
	add.s64 	%rd16, %rd15, %rd9;
	ld.global.f32 	%f40, [%rd16];
	add.s32 	%r31, %r30, %r3;
	st.shared.f32 	[%r31], %f40;
	add.s64 	%rd17, %rd16, %rd9;
	ld.global.f32 	%f41, [%rd17];
	add.s32 	%r32, %r31, %r3;
	st.shared.f32 	[%r32], %f41;
	add.s64 	%rd18, %rd17, %rd9;
	ld.global.f32 	%f42, [%rd18];
	add.s32 	%r33, %r32, %r3;
	st.shared.f32 	[%r33], %f42;
	add.s64 	%rd19, %rd18, %rd9;
	ld.global.f32 	%f43, [%rd19];
	add.s32 	%r34, %r33, %r3;
	st.shared.f32 	[%r34], %f43;
	add.s64 	%rd20, %rd19, %rd9;
	ld.global.f32 	%f44, [%rd20];
	add.s32 	%r35, %r34, %r3;
	st.shared.f32 	[%r35], %f44;
	add.s64 	%rd21, %rd20, %rd9;
	ld.global.f32 	%f45, [%rd21];
	add.s32 	%r36, %r35, %r3;
	st.shared.f32 	[%r36], %f45;
	add.s64 	%rd22, %rd21, %rd9;
	ld.global.f32 	%f46, [%rd22];
	add.s32 	%r37, %r36, %r3;
	st.shared.f32 	[%r37], %f46;
	add.s64 	%rd23, %rd22, %rd9;
	ld.global.f32 	%f47, [%rd23];
	add.s32 	%r38, %r37, %r3;
	st.shared.f32 	[%r38], %f47;
	add.s64 	%rd24, %rd23, %rd9;
	ld.global.f32 	%f48, [%rd24];
	add.s32 	%r39, %r38, %r3;
	st.shared.f32 	[%r39], %f48;
	bar.sync 	0;
	setp.ge.s32 	%p1, %r61, %r18;
	@%p1 bra 	$L__BB1_8;
	ld.param.u32 	%r59, [_Z20bruteforce_distancesIfEvPT_S1_S1_iii_param_5];
	mov.u32 	%r4, %ntid.x;
	setp.gt.s32 	%p2, %r59, 0;
	@%p2 bra 	$L__BB1_4;
	mul.lo.s32 	%r5, %r2, %r18;
	mul.wide.s32 	%rd27, %r18, 4;
$L__BB1_3:
	add.s32 	%r40, %r5, %r61;
	mul.wide.s32 	%rd25, %r40, 4;
	add.s64 	%rd26, %rd1, %rd25;
	mov.b32 	%r41, 0;
	st.global.u32 	[%rd26], %r41;
	add.s64 	%rd28, %rd26, %rd27;
	st.global.u32 	[%rd28], %r41;
	add.s64 	%rd29, %rd28, %rd27;
	st.global.u32 	[%rd29], %r41;
	add.s64 	%rd30, %rd29, %rd27;
	st.global.u32 	[%rd30], %r41;
	add.s64 	%rd31, %rd30, %rd27;
	st.global.u32 	[%rd31], %r41;
	add.s64 	%rd32, %rd31, %rd27;
	st.global.u32 	[%rd32], %r41;
	add.s64 	%rd33, %rd32, %rd27;
	st.global.u32 	[%rd33], %r41;
	add.s64 	%rd34, %rd33, %rd27;
	st.global.u32 	[%rd34], %r41;
	add.s64 	%rd35, %rd34, %rd27;
	st.global.u32 	[%rd35], %r41;
	add.s64 	%rd36, %rd35, %rd27;
	st.global.u32 	[%rd36], %r41;
	add.s64 	%rd37, %rd36, %rd27;
	st.global.u32 	[%rd37], %r41;
	add.s64 	%rd38, %rd37, %rd27;
	st.global.u32 	[%rd38], %r41;
	add.s64 	%rd39, %rd38, %rd27;
	st.global.u32 	[%rd39], %r41;
	add.s64 	%rd40, %rd39, %rd27;
	st.global.u32 	[%rd40], %r41;
	add.s64 	%rd41, %rd40, %rd27;
	st.global.u32 	[%rd41], %r41;
	add.s64 	%rd42, %rd41, %rd27;
	st.global.u32 	[%rd42], %r41;
	add.s32 	%r61, %r61, %r4;
	setp.lt.s32 	%p3, %r61, %r18;
	@%p3 bra 	$L__BB1_3;
	bra.uni 	$L__BB1_8;
$L__BB1_4:
	mul.lo.s32 	%r6, %r2, %r18;
	cvta.to.global.u64 	%rd2, %rd3;
	mul.wide.s32 	%rd47, %r18, 4;
$L__BB1_5:
	ld.param.u32 	%r60, [_Z20bruteforce_distancesIfEvPT_S1_S1_iii_param_5];
	neg.s32 	%r63, %r60;
	mov.f32 	%f83, 0f00000000;
	mov.u32 	%r62, %r61;
	mov.u32 	%r64, %r23;
	mov.f32 	%f84, %f83;
	mov.f32 	%f85, %f83;
	mov.f32 	%f86, %f83;
	mov.f32 	%f87, %f83;
	mov.f32 	%f88, %f83;
	mov.f32 	%f89, %f83;
	mov.f32 	%f90, %f83;
	mov.f32 	%f91, %f83;
	mov.f32 	%f92, %f83;
	mov.f32 	%f93, %f83;
	mov.f32 	%f94, %f83;
	mov.f32 	%f95, %f83;
	mov.f32 	%f96, %f83;
	mov.f32 	%f97, %f83;
	mov.f32 	%f98, %f83;
$L__BB1_6:
	mul.wide.s32 	%rd43, %r62, 4;
	add.s64 	%rd44, %rd2, %rd43;
	ld.global.f32 	%f50, [%rd44];
	ld.shared.f32 	%f51, [%r64];
	sub.f32 	%f52, %f50, %f51;
	fma.rn.f32 	%f98, %f52, %f52, %f98;
	add.s32 	%r43, %r64, %r3;
	ld.shared.f32 	%f53, [%r43];
	sub.f32 	%f54, %f50, %f53;
	fma.rn.f32 	%f97, %f54, %f54, %f97;
	add.s32 	%r44, %r43, %r3;
	ld.shared.f32 	%f55, [%r44];
	sub.f32 	%f56, %f50, %f55;
	fma.rn.f32 	%f96, %f56, %f56, %f96;
	add.s32 	%r45, %r44, %r3;
	ld.shared.f32 	%f57, [%r45];
	sub.f32 	%f58, %f50, %f57;
	fma.rn.f32 	%f95, %f58, %f58, %f95;
	add.s32 	%r46, %r45, %r3;
	ld.shared.f32 	%f59, [%r46];
	sub.f32 	%f60, %f50, %f59;
	fma.rn.f32 	%f94, %f60, %f60, %f94;
	add.s32 	%r47, %r46, %r3;
	ld.shared.f32 	%f61, [%r47];
	sub.f32 	%f62, %f50, %f61;
	fma.rn.f32 	%f93, %f62, %f62, %f93;
	add.s32 	%r48, %r47, %r3;
	ld.shared.f32 	%f63, [%r48];
	sub.f32 	%f64, %f50, %f63;
	fma.rn.f32 	%f92, %f64, %f64, %f92;
	add.s32 	%r49, %r48, %r3;
	ld.shared.f32 	%f65, [%r49];
	sub.f32 	%f66, %f50, %f65;
	fma.rn.f32 	%f91, %f66, %f66, %f91;
	add.s32 	%r50, %r49, %r3;
	ld.shared.f32 	%f67, [%r50];
	sub.f32 	%f68, %f50, %f67;
	fma.rn.f32 	%f90, %f68, %f68, %f90;
	add.s32 	%r51, %r50, %r3;
	ld.shared.f32 	%f69, [%r51];
	sub.f32 	%f70, %f50, %f69;
	fma.rn.f32 	%f89, %f70, %f70, %f89;
	add.s32 	%r52, %r51, %r3;
	ld.shared.f32 	%f71, [%r52];
	sub.f32 	%f72, %f50, %f71;
	fma.rn.f32 	%f88, %f72, %f72, %f88;
	add.s32 	%r53, %r52, %r3;
	ld.shared.f32 	%f73, [%r53];
	sub.f32 	%f74, %f50, %f73;
	fma.rn.f32 	%f87, %f74, %f74, %f87;
	add.s32 	%r54, %r53, %r3;
	ld.shared.f32 	%f75, [%r54];
	sub.f32 	%f76, %f50, %f75;
	fma.rn.f32 	%f86, %f76, %f76, %f86;
	add.s32 	%r55, %r54, %r3;
	ld.shared.f32 	%f77, [%r55];
	sub.f32 	%f78, %f50, %f77;
	fma.rn.f32 	%f85, %f78, %f78, %f85;
	add.s32 	%r56, %r55, %r3;
	ld.shared.f32 	%f79, [%r56];
	sub.f32 	%f80, %f50, %f79;
	fma.rn.f32 	%f84, %f80, %f80, %f84;
	add.s32 	%r57, %r56, %r3;
	ld.shared.f32 	%f81, [%r57];
	sub.f32 	%f82, %f50, %f81;
	fma.rn.f32 	%f83, %f82, %f82, %f83;
	add.s32 	%r64, %r64, 4;
	add.s32 	%r63, %r63, 1;
	setp.ne.s32 	%p4, %r63, 0;
	add.s32 	%r62, %r62, %r18;
	@%p4 bra 	$L__BB1_6;
	add.s32 	%r58, %r6, %r61;
	mul.wide.s32 	%rd45, %r58, 4;
	add.s64 	%rd46, %rd1, %rd45;
	st.global.f32 	[%rd46], %f98;
	add.s64 	%rd48, %rd46, %rd47;
	st.global.f32 	[%rd48], %f97;
	add.s64 	%rd49, %rd48, %rd47;
	st.global.f32 	[%rd49], %f96;
	add.s64 	%rd50, %rd49, %rd47;
	st.global.f32 	[%rd50], %f95;
	add.s64 	%rd51, %rd50, %rd47;
	st.global.f32 	[%rd51], %f94;
	add.s64 	%rd52, %rd51, %rd47;
	st.global.f32 	[%rd52], %f93;
	add.s64 	%rd53, %rd52, %rd47;
	st.global.f32 	[%rd53], %f92;
	add.s64 	%rd54, %rd53, %rd47;
	st.global.f32 	[%rd54], %f91;
	add.s64 	%rd55, %rd54, %rd47;
	st.global.f32 	[%rd55], %f90;
	add.s64 	%rd56, %rd55, %rd47;
	st.global.f32 	[%rd56], %f89;
	add.s64 	%rd57, %rd56, %rd47;
	st.global.f32 	[%rd57], %f88;
	add.s64 	%rd58, %rd57, %rd47;
	st.global.f32 	[%rd58], %f87;
	add.s64 	%rd59, %rd58, %rd47;
	st.global.f32 	[%rd59], %f86;
	add.s64 	%rd60, %rd59, %rd47;
	st.global.f32 	[%rd60], %f85;
	add.s64 	%rd61, %rd60, %rd47;
	st.global.f32 	[%rd61], %f84;
	add.s64 	%rd62, %rd61, %rd47;
	st.global.f32 	[%rd62], %f83;
	add.s32 	%r61, %r61, %r4;
	setp.lt.s32 	%p5, %r61, %r18;
	@%p5 bra 	$L__BB1_5;
$L__BB1_8:
	ret;

}


// ===== COMPILED SASS (sm_100) =====

	.target	sm_100

	.elftype	@"ET_EXEC"


//--------------------- .note.nv.tkinfo           --------------------------
	.section	.note.nv.tkinfo,"",@"SHT_NOTE"
	.sectionflags	@"SHF_NOTE_NV_TKINFO"
	.tkinfo
        /*0018*/ 	.word	0x00000002
        /*0030*/ 	.string	""
        /*0030*/ 	.string	"ptxas"
        /*0030*/ 	.string	"Cuda compilation tools, release 13.0, V13.0.88"
        /*0030*/ 	.string	"Build cuda_13.0.r13.0/compiler.36424714_0"
        /*0030*/ 	.string	"-arch sm_100 -m 64 "



//--------------------- .note.nv.cuinfo           --------------------------
	.section	.note.nv.cuinfo,"",@"SHT_NOTE"
	.sectionflags	@"SHF_NOTE_NV_CUINFO"
        /*0018*/ 	.short	0x0002
        /*001a*/ 	.short	0x0064
        /*001c*/ 	.short	0x0082
	.zero		2


//--------------------- .nv.info                  --------------------------
	.section	.nv.info,"",@"SHT_CUDA_INFO"
	.align	4


	//----- nvinfo : EIATTR_REGCOUNT
	.align		4
        /*0000*/ 	.byte	0x04, 0x2f
        /*0002*/ 	.short	(.L_1 - .L_0)
	.align		4
.L_0:
        /*0004*/ 	.word	index@(_Z11transposingPfS_ii)
        /*0008*/ 	.word	0x0000000c


	//----- nvinfo : EIATTR_FRAME_SIZE
	.align		4
.L_1:
        /*000c*/ 	.byte	0x04, 0x11
        /*000e*/ 	.short	(.L_3 - .L_2)
	.align		4
.L_2:
        /*0010*/ 	.word	index@(_Z11transposingPfS_ii)
        /*0014*/ 	.word	0x00000000


	//----- nvinfo : EIATTR_REGCOUNT
	.align		4
.L_3:
        /*0018*/ 	.byte	0x04, 0x2f
        /*001a*/ 	.short	(.L_5 - .L_4)
	.align		4
.L_4:
        /*001c*/ 	.word	index@(_Z20bruteforce_distancesIfEvPT_S1_S1_iii)
        /*0020*/ 	.word	0x00000028


	//----- nvinfo : EIATTR_FRAME_SIZE
	.align		4
.L_5:
        /*0024*/ 	.byte	0x04, 0x11
        /*0026*/ 	.short	(.L_7 - .L_6)
	.align		4
.L_6:
        /*0028*/ 	.word	index@(_Z20bruteforce_distancesIfEvPT_S1_S1_iii)
        /*002c*/ 	.word	0x00000000


	//----- nvinfo : EIATTR_MIN_STACK_SIZE
	.align		4
.L_7:
        /*0030*/ 	.byte	0x04, 0x12
        /*0032*/ 	.short	(.L_9 - .L_8)
	.align		4
.L_8:
        /*0034*/ 	.word	index@(_Z20bruteforce_distancesIfEvPT_S1_S1_iii)
        /*0038*/ 	.word	0x00000000


	//----- nvinfo : EIATTR_MIN_STACK_SIZE
	.align		4
.L_9:
        /*003c*/ 	.byte	0x04, 0x12
        /*003e*/ 	.short	(.L_11 - .L_10)
	.align		4
.L_10:
        /*0040*/ 	.word	index@(_Z11transposingPfS_ii)
        /*0044*/ 	.word	0x00000000
.L_11:


//--------------------- .nv.compat                --------------------------
	.section	.nv.compat,"",@"SHT_CUDA_COMPAT_INFO"
	.align	4
        /*0000*/ 	.byte	0x02, 0x09, 0x00, 0x00, 0x02, 0x02, 0x01, 0x00, 0x02, 0x05, 0x05, 0x00, 0x03, 0x07, 0x01, 0x01
        /*0010*/ 	.byte	0x02, 0x03, 0x00, 0x00, 0x02, 0x06, 0x01, 0x00, 0x04, 0x0b, 0x08, 0x00, 0x09, 0x00, 0x00, 0x00
        /*0020*/ 	.byte	0x00, 0x00, 0x00, 0x00


//--------------------- .nv.info._Z20bruteforce_distancesIfEvPT_S1_S1_iii --------------------------
	.section	.nv.info._Z20bruteforce_distancesIfEvPT_S1_S1_iii,"",@"SHT_CUDA_INFO"
	.sectionflags	@""
	.align	4


	//----- nvinfo : EIATTR_CUDA_API_VERSION
	.align		4
        /*0000*/ 	.byte	0x04, 0x37
        /*0002*/ 	.short	(.L_13 - .L_12)
.L_12:
        /*0004*/ 	.word	0x00000082


	//----- nvinfo : EIATTR_KPARAM_INFO
	.align		4
.L_13:
        /*0008*/ 	.byte	0x04, 0x17
        /*000a*/ 	.short	(.L_15 - .L_14)
.L_14:
        /*000c*/ 	.word	0x00000000
        /*0010*/ 	.short	0x0005
        /*0012*/ 	.short	0x0020
        /*0014*/ 	.byte	0x00, 0xf0, 0x11, 0x00


	//----- nvinfo : EIATTR_KPARAM_INFO
	.align		4
.L_15:
        /*0018*/ 	.byte	0x04, 0x17
        /*001a*/ 	.short	(.L_17 - .L_16)
.L_16:
        /*001c*/ 	.word	0x00000000
        /*0020*/ 	.short	0x0004
        /*0022*/ 	.short	0x001c
        /*0024*/ 	.byte	0x00, 0xf0, 0x11, 0x00


	//----- nvinfo : EIATTR_KPARAM_INFO
	.align		4
.L_17:
        /*0028*/ 	.byte	0x04, 0x17
        /*002a*/ 	.short	(.L_19 - .L_18)
.L_18:
        /*002c*/ 	.word	0x00000000
        /*0030*/ 	.short	0x0003
        /*0032*/ 	.short	0x0018
        /*0034*/ 	.byte	0x00, 0xf0, 0x11, 0x00


	//----- nvinfo : EIATTR_KPARAM_INFO
	.align		4
.L_19:
        /*0038*/ 	.byte	0x04, 0x17
        /*003a*/ 	.short	(.L_21 - .L_20)
.L_20:
        /*003c*/ 	.word	0x00000000
        /*0040*/ 	.short	0x0002
        /*0042*/ 	.short	0x0010
        /*0044*/ 	.byte	0x00, 0xf5, 0x21, 0x00


	//----- nvinfo : EIATTR_KPARAM_INFO
	.align		4
.L_21:
        /*0048*/ 	.byte	0x04, 0x17
        /*004a*/ 	.short	(.L_23 - .L_22)
.L_22:
        /*004c*/ 	.word	0x00000000
        /*0050*/ 	.short	0x0001
        /*0052*/ 	.short	0x0008
        /*0054*/ 	.byte	0x00, 0xf5, 0x21, 0x00


	//----- nvinfo : EIATTR_KPARAM_INFO
	.align		4
.L_23:
        /*0058*/ 	.byte	0x04, 0x17
        /*005a*/ 	.short	(.L_25 - .L_24)
.L_24:
        /*005c*/ 	.word	0x00000000
        /*0060*/ 	.short	0x0000
        /*0062*/ 	.short	0x0000
        /*0064*/ 	.byte	0x00, 0xf5, 0x21, 0x00


	//----- nvinfo : EIATTR_SPARSE_MMA_MASK
	.align		4
.L_25:
        /*0068*/ 	.byte	0x03, 0x50
        /*006a*/ 	.short	0x0000


	//----- nvinfo : EIATTR_MAXREG_COUNT
	.align		4
        /*006c*/ 	.byte	0x03, 0x1b
        /*006e*/ 	.short	0x00ff


	//----- nvinfo : EIATTR_NUM_BARRIERS
	.align		4
        /*0070*/ 	.byte	0x02, 0x4c
        /*0072*/ 	.byte	0x01
	.zero		1


	//----- nvinfo : EIATTR_MERCURY_ISA_VERSION
	.align		4
        /*0074*/ 	.byte	0x03, 0x5f
        /*0076*/ 	.short	0x0101


	//----- nvinfo : EIATTR_VRC_CTA_INIT_COUNT
	.align		4
        /*0078*/ 	.byte	0x02, 0x4a
	.zero		1
	.zero		1


	//----- nvinfo : EIATTR_EXIT_INSTR_OFFSETS
	.align		4
        /*007c*/ 	.byte	0x04, 0x1c
        /*007e*/ 	.short	(.L_27 - .L_26)


	//   ....[0]....
.L_26:
        /*0080*/ 	.word	0x000004e0


	//   ....[1]....
        /*0084*/ 	.word	0x00000790


	//   ....[2]....
        /*0088*/ 	.word	0x000025b0


	//----- nvinfo : EIATTR_CRS_STACK_SIZE
	.align		4
.L_27:
        /*008c*/ 	.byte	0x04, 0x1e
        /*008e*/ 	.short	(.L_29 - .L_28)
.L_28:
        /*0090*/ 	.word	0x00000000


	//----- nvinfo : EIATTR_CBANK_PARAM_SIZE
	.align		4
.L_29:
        /*0094*/ 	.byte	0x03, 0x19
        /*0096*/ 	.short	0x0024


	//----- nvinfo : EIATTR_PARAM_CBANK
	.align		4
        /*0098*/ 	.byte	0x04, 0x0a
        /*009a*/ 	.short	(.L_31 - .L_30)
	.align		4
.L_30:
        /*009c*/ 	.word	index@(.nv.constant0._Z20bruteforce_distancesIfEvPT_S1_S1_iii)
        /*00a0*/ 	.short	0x0380
        /*00a2*/ 	.short	0x0024


	//----- nvinfo : EIATTR_SW_WAR
	.align		4
.L_31:
        /*00a4*/ 	.byte	0x04, 0x36
        /*00a6*/ 	.short	(.L_33 - .L_32)
.L_32:
        /*00a8*/ 	.word	0x00000008
.L_33:


//--------------------- .nv.info._Z11transposingPfS_ii --------------------------
	.section	.nv.info._Z11transposingPfS_ii,"",@"SHT_CUDA_INFO"
	.sectionflags	@""
	.align	4


	//----- nvinfo : EIATTR_CUDA_API_VERSION
	.align		4
        /*0000*/ 	.byte	0x04, 0x37
        /*0002*/ 	.short	(.L_35 - .L_34)
.L_34:
        /*0004*/ 	.word	0x00000082


	//----- nvinfo : EIATTR_KPARAM_INFO
	.align		4
.L_35:
        /*0008*/ 	.byte	0x04, 0x17
        /*000a*/ 	.short	(.L_37 - .L_36)
.L_36:
        /*000c*/ 	.word	0x00000000
        /*0010*/ 	.short	0x0003
        /*0012*/ 	.short	0x0014
        /*0014*/ 	.byte	0x00, 0xf0, 0x11, 0x00


	//----- nvinfo : EIATTR_KPARAM_INFO
	.align		4
.L_37:
        /*0018*/ 	.byte	0x04, 0x17
        /*001a*/ 	.short	(.L_39 - .L_38)
.L_38:
        /*001c*/ 	.word	0x00000000
        /*0020*/ 	.short	0x0002
        /*0022*/ 	.short	0x0010
        /*0024*/ 	.byte	0x00, 0xf0, 0x11, 0x00


	//----- nvinfo : EIATTR_KPARAM_INFO
	.align		4
.L_39:
        /*0028*/ 	.byte	0x04, 0x17
        /*002a*/ 	.short	(.L_41 - .L_40)
.L_40:
        /*002c*/ 	.word	0x00000000
        /*0030*/ 	.short	0x0001
        /*0032*/ 	.short	0x0008
        /*0034*/ 	.byte	0x00, 0xf5, 0x21, 0x00


	//----- nvinfo : EIATTR_KPARAM_INFO
	.align		4
.L_41:
        /*0038*/ 	.byte	0x04, 0x17
        /*003a*/ 	.short	(.L_43 - .L_42)
.L_42:
        /*003c*/ 	.word	0x00000000
        /*0040*/ 	.short	0x0000
        /*0042*/ 	.short	0x0000
        /*0044*/ 	.byte	0x00, 0xf5, 0x21, 0x00


	//----- nvinfo : EIATTR_SPARSE_MMA_MASK
	.align		4
.L_43:
        /*0048*/ 	.byte	0x03, 0x50
        /*004a*/ 	.short	0x0000


	//----- nvinfo : EIATTR_MAXREG_COUNT
	.align		4
        /*004c*/ 	.byte	0x03, 0x1b
        /*004e*/ 	.short	0x00ff


	//----- nvinfo : EIATTR_NUM_BARRIERS
	.align		4
        /*0050*/ 	.byte	0x02, 0x4c
        /*0052*/ 	.byte	0x01
	.zero		1


	//----- nvinfo : EIATTR_MERCURY_ISA_VERSION
	.align		4
        /*0054*/ 	.byte	0x03, 0x5f
        /*0056*/ 	.short	0x0101


	//----- nvinfo : EIATTR_VRC_CTA_INIT_COUNT
	.align		4
        /*0058*/ 	.byte	0x02, 0x4a
	.zero		1
	.zero		1


	//----- nvinfo : EIATTR_EXIT_INSTR_OFFSETS
	.align		4
        /*005c*/ 	.byte	0x04, 0x1c
        /*005e*/ 	.short	(.L_45 - .L_44)


	//   ....[0]....
.L_44:
        /*0060*/ 	.word	0x000001a0


	//   ....[1]....
        /*0064*/ 	.word	0x00000250


	//----- nvinfo : EIATTR_CBANK_PARAM_SIZE
	.align		4
.L_45:
        /*0068*/ 	.byte	0x03, 0x19
        /*006a*/ 	.short	0x0018


	//----- nvinfo : EIATTR_PARAM_CBANK
	.align		4
        /*006c*/ 	.byte	0x04, 0x0a
        /*006e*/ 	.short	(.L_47 - .L_46)
	.align		4
.L_46:
        /*0070*/ 	.word	index@(.nv.constant0._Z11transposingPfS_ii)
        /*0074*/ 	.short	0x0380
        /*0076*/ 	.short	0x0018


	//----- nvinfo : EIATTR_SW_WAR
	.align		4
.L_47:
        /*0078*/ 	.byte	0x04, 0x36
        /*007a*/ 	.short	(.L_49 - .L_48)
.L_48:
        /*007c*/ 	.word	0x00000008
.L_49:


//--------------------- .nv.callgraph             --------------------------
	.section	.nv.callgraph,"",@"SHT_CUDA_CALLGRAPH"
	.align	4
	.sectionentsize	8
	.align		4
        /*0000*/ 	.word	0x00000000
	.align		4
        /*0004*/ 	.word	0xffffffff
	.align		4
        /*0008*/ 	.word	0x00000000
	.align		4
        /*000c*/ 	.word	0xfffffffe
	.align		4
        /*0010*/ 	.word	0x00000000
	.align		4
        /*0014*/ 	.word	0xfffffffd
	.align		4
        /*0018*/ 	.word	0x00000000
	.align		4
        /*001c*/ 	.word	0xfffffffc


//--------------------- .text._Z20bruteforce_distancesIfEvPT_S1_S1_iii --------------------------
	.section	.text._Z20bruteforce_distancesIfEvPT_S1_S1_iii,"ax",@progbits
	.align	128
        .global         _Z20bruteforce_distancesIfEvPT_S1_S1_iii
        .type           _Z20bruteforce_distancesIfEvPT_S1_S1_iii,@function
        .size           _Z20bruteforce_distancesIfEvPT_S1_S1_iii,(.L_x_9 - _Z20bruteforce_distancesIfEvPT_S1_S1_iii)
        .other          _Z20bruteforce_distancesIfEvPT_S1_S1_iii,@"STO_CUDA_ENTRY STV_DEFAULT"
_Z20bruteforce_distancesIfEvPT_S1_S1_iii:
.text._Z20bruteforce_distancesIfEvPT_S1_S1_iii:
[----:B------:R-:W-:Y:S01]  /*0000*/  LDC R1, c[0x0][0x37c] ;  /* 0x0000df00ff017b82 */ /* 0x000fe20000000800 */
[----:B------:R-:W0:Y:S07]  /*0010*/  S2R R36, SR_TID.X ;  /* 0x0000000000247919 */ /* 0x000e2e0000002100 */
[----:B------:R-:W1:Y:S01]  /*0020*/  S2UR UR4, SR_CTAID.X ;  /* 0x00000000000479c3 */ /* 0x000e620000002500 */
[----:B------:R-:W2:Y:S07]  /*0030*/  LDCU.64 UR8, c[0x0][0x358] ;  /* 0x00006b00ff0877ac */ /* 0x000eae0008000a00 */
[----:B------:R-:W0:Y:S08]  /*0040*/  LDC R19, c[0x0][0x3a0] ;  /* 0x0000e800ff137b82 */ /* 0x000e300000000800 */
[----:B------:R-:W3:Y:S01]  /*0050*/  LDC.64 R24, c[0x0][0x388] ;  /* 0x0000e200ff187b82 */ /* 0x000ee20000000a00 */
[----:B-1----:R-:W-:-:S06]  /*0060*/  USHF.L.U32 UR4, UR4, 0x4, URZ ;  /* 0x0000000404047899 */ /* 0x002fcc00080006ff */
[----:B0-----:R-:W-:-:S04]  /*0070*/  IMAD R3, R19, UR4, R36 ;  /* 0x0000000413037c24 */ /* 0x001fc8000f8e0224 */
[----:B---3--:R-:W-:-:S05]  /*0080*/  IMAD.WIDE R24, R3, 0x4, R24 ;  /* 0x0000000403187825 */ /* 0x008fca00078e0218 */
[----:B--2---:R0:W2:Y:S01]  /*0090*/  LDG.E R22, desc[UR8][R24.64] ;  /* 0x0000000818167981 */ /* 0x0040a2000c1e1900 */
[----:B------:R-:W-:-:S05]  /*00a0*/  IMAD.WIDE R32, R19, 0x4, R24 ;  /* 0x0000000413207825 */ /* 0x000fca00078e0218 */
[----:B------:R-:W3:Y:S01]  /*00b0*/  LDG.E R0, desc[UR8][R32.64] ;  /* 0x0000000820007981 */ /* 0x000ee2000c1e1900 */
[----:B------:R-:W-:-:S05]  /*00c0*/  IMAD.WIDE R34, R19, 0x4, R32 ;  /* 0x0000000413227825 */ /* 0x000fca00078e0220 */
[----:B------:R-:W4:Y:S01]  /*00d0*/  LDG.E R18, desc[UR8][R34.64] ;  /* 0x0000000822127981 */ /* 0x000f22000c1e1900 */
[----:B------:R-:W-:-:S05]  /*00e0*/  IMAD.WIDE R30, R19, 0x4, R34 ;  /* 0x00000004131e7825 */ /* 0x000fca00078e0222 */
[----:B------:R-:W5:Y:S01]  /*00f0*/  LDG.E R23, desc[UR8][R30.64] ;  /* 0x000000081e177981 */ /* 0x000f62000c1e1900 */
[----:B------:R-:W-:-:S04]  /*0100*/  IMAD.WIDE R26, R19, 0x4, R30 ;  /* 0x00000004131a7825 */ /* 0x000fc800078e021e */
[C---:B------:R-:W-:Y:S02]  /*0110*/  IMAD.WIDE R28, R19.reuse, 0x4, R26 ;  /* 0x00000004131c7825 */ /* 0x040fe400078e021a */
[----:B------:R-:W5:Y:S02]  /*0120*/  LDG.E R26, desc[UR8][R26.64] ;  /* 0x000000081a1a7981 */ /* 0x000f64000c1e1900 */
[C---:B------:R-:W-:Y:S02]  /*0130*/  IMAD.WIDE R16, R19.reuse, 0x4, R28 ;  /* 0x0000000413107825 */ /* 0x040fe400078e021c */
[----:B------:R-:W5:Y:S02]  /*0140*/  LDG.E R28, desc[UR8][R28.64] ;  /* 0x000000081c1c7981 */ /* 0x000f64000c1e1900 */
[C---:B------:R-:W-:Y:S02]  /*0150*/  IMAD.WIDE R14, R19.reuse, 0x4, R16 ;  /* 0x00000004130e7825 */ /* 0x040fe400078e0210 */
[----:B------:R-:W5:Y:S02]  /*0160*/  LDG.E R16, desc[UR8][R16.64] ;  /* 0x0000000810107981 */ /* 0x000f64000c1e1900 */
[----:B------:R-:W-:-:S02]  /*0170*/  IMAD.WIDE R8, R19, 0x4, R14 ;  /* 0x0000000413087825 */ /* 0x000fc400078e020e */
        /* <DEDUP_REMOVED lines=8> */
[----:B------:R1:W5:Y:S02]  /*0200*/  LDG.E R2, desc[UR8][R2.64] ;  /* 0x0000000802027981 */ /* 0x000364000c1e1900 */
[C---:B------:R-:W-:Y:S02]  /*0210*/  IMAD.WIDE R6, R19.reuse, 0x4, R4 ;  /* 0x0000000413067825 */ /* 0x040fe400078e0204 */
[----:B------:R1:W5:Y:S02]  /*0220*/  LDG.E R4, desc[UR8][R4.64] ;  /* 0x0000000804047981 */ /* 0x000364000c1e1900 */
[C---:B------:R-:W-:Y:S01]  /*0230*/  IMAD.WIDE R20, R19.reuse, 0x4, R6 ;  /* 0x0000000413147825 */ /* 0x040fe200078e0206 */
[----:B------:R-:W1:Y:S01]  /*0240*/  S2UR UR6, SR_CgaCtaId ;  /* 0x00000000000679c3 */ /* 0x000e620000008800 */
[----:B------:R1:W5:Y:S02]  /*0250*/  LDG.E R6, desc[UR8][R6.64] ;  /* 0x0000000806067981 */ /* 0x000364000c1e1900 */
[----:B0-----:R-:W-:-:S02]  /*0260*/  IMAD.WIDE R24, R19, 0x4, R20 ;  /* 0x0000000413187825 */ /* 0x001fc400078e0214 */
[----:B------:R0:W5:Y:S01]  /*0270*/  LDG.E R31, desc[UR8][R20.64] ;  /* 0x00000008141f7981 */ /* 0x000162000c1e1900 */
[----:B------:R-:W-:Y:S02]  /*0280*/  UMOV UR5, 0x400 ;  /* 0x0000040000057882 */ /* 0x000fe40000000000 */
[----:B-1----:R-:W1:Y:S01]  /*0290*/  LDC R3, c[0x0][0x398] ;  /* 0x0000e600ff037b82 */ /* 0x002e620000000800 */
[----:B------:R0:W5:Y:S01]  /*02a0*/  LDG.E R32, desc[UR8][R24.64] ;  /* 0x0000000818207981 */ /* 0x000162000c1e1900 */
[----:B------:R-:W-:-:S06]  /*02b0*/  ULEA UR5, UR6, UR5, 0x18 ;  /* 0x0000000506057291 */ /* 0x000fcc000f8ec0ff */
[----:B------:R-:W-:-:S04]  /*02c0*/  LEA R9, R36, UR5, 0x2 ;  /* 0x0000000524097c11 */ /* 0x000fc8000f8e10ff */
[----:B------:R-:W-:-:S04]  /*02d0*/  LEA R11, R19, R9, 0x2 ;  /* 0x00000009130b7211 */ /* 0x000fc800078e10ff */
[----:B------:R-:W-:-:S04]  /*02e0*/  LEA R13, R19, R11, 0x2 ;  /* 0x0000000b130d7211 */ /* 0x000fc800078e10ff */
[----:B------:R-:W-:-:S04]  /*02f0*/  LEA R30, R19, R13, 0x2 ;  /* 0x0000000d131e7211 */ /* 0x000fc800078e10ff */
[----:B------:R-:W-:-:S04]  /*0300*/  LEA R5, R19, R30, 0x2 ;  /* 0x0000001e13057211 */ /* 0x000fc800078e10ff */
[----:B------:R-:W-:-:S04]  /*0310*/  LEA R7, R19, R5, 0x2 ;  /* 0x0000000513077211 */ /* 0x000fc800078e10ff */
[----:B------:R-:W-:-:S04]  /*0320*/  LEA R15, R19, R7, 0x2 ;  /* 0x00000007130f7211 */ /* 0x000fc800078e10ff */
[----:B------:R-:W-:-:S04]  /*0330*/  LEA R17, R19, R15, 0x2 ;  /* 0x0000000f13117211 */ /* 0x000fc800078e10ff */
[----:B0-----:R-:W-:-:S04]  /*0340*/  LEA R20, R19, R17, 0x2 ;  /* 0x0000001113147211 */ /* 0x001fc800078e10ff */
[----:B------:R-:W-:-:S04]  /*0350*/  LEA R21, R19, R20, 0x2 ;  /* 0x0000001413157211 */ /* 0x000fc800078e10ff */
[----:B------:R-:W-:-:S04]  /*0360*/  LEA R24, R19, R21, 0x2 ;  /* 0x0000001513187211 */ /* 0x000fc800078e10ff */
[----:B------:R-:W-:-:S04]  /*0370*/  LEA R25, R19, R24, 0x2 ;  /* 0x0000001813197211 */ /* 0x000fc800078e10ff */
[----:B------:R-:W-:-:S04]  /*0380*/  LEA R27, R19, R25, 0x2 ;  /* 0x00000019131b7211 */ /* 0x000fc800078e10ff */
[C---:B------:R-:W-:Y:S02]  /*0390*/  LEA R29, R19.reuse, R27, 0x2 ;  /* 0x0000001b131d7211 */ /* 0x040fe400078e10ff */
[----:B-1----:R-:W-:Y:S01]  /*03a0*/  ISETP.GE.AND P0, PT, R36, R3, PT ;  /* 0x000000032400720c */ /* 0x002fe20003f06270 */
[----:B--2---:R0:W-:Y:S04]  /*03b0*/  STS [R9], R22 ;  /* 0x0000001609007388 */ /* 0x0041e80000000800 */
[----:B---3--:R1:W-:Y:S04]  /*03c0*/  STS [R11], R0 ;  /* 0x000000000b007388 */ /* 0x0083e80000000800 */
[----:B----4-:R1:W-:Y:S01]  /*03d0*/  STS [R13], R18 ;  /* 0x000000120d007388 */ /* 0x0103e20000000800 */
[----:B0-----:R-:W-:-:S03]  /*03e0*/  LEA R22, R19, R29, 0x2 ;  /* 0x0000001d13167211 */ /* 0x001fc600078e10ff */
[----:B-----5:R1:W-:Y:S01]  /*03f0*/  STS [R30], R23 ;  /* 0x000000171e007388 */ /* 0x0203e20000000800 */
[----:B------:R-:W-:-:S03]  /*0400*/  LEA R9, R19, R22, 0x2 ;  /* 0x0000001613097211 */ /* 0x000fc600078e10ff */
[----:B------:R1:W-:Y:S04]  /*0410*/  STS [R5], R26 ;  /* 0x0000001a05007388 */ /* 0x0003e80000000800 */
        /* <DEDUP_REMOVED lines=10> */
[----:B------:R1:W-:Y:S01]  /*04c0*/  STS [R9], R32 ;  /* 0x0000002009007388 */ /* 0x0003e20000000800 */
[----:B------:R-:W-:Y:S06]  /*04d0*/  BAR.SYNC.DEFER_BLOCKING 0x0 ;  /* 0x0000000000007b1d */ /* 0x000fec0000010000 */
[----:B------:R-:W-:Y:S05]  /*04e0*/  @P0 EXIT ;  /* 0x000000000000094d */ /* 0x000fea0003800000 */
[----:B-1----:R-:W0:Y:S01]  /*04f0*/  LDC.64 R4, c[0x0][0x390] ;  /* 0x0000e400ff047b82 */ /* 0x002e220000000a00 */
[----:B------:R-:W-:Y:S01]  /*0500*/  ISETP.GT.AND P0, PT, R19, RZ, PT ;  /* 0x000000ff1300720c */ /* 0x000fe20003f04270 */
[----:B------:R-:W1:Y:S01]  /*0510*/  LDCU UR6, c[0x0][0x360] ;  /* 0x00006c00ff0677ac */ /* 0x000e620008000800 */
[----:B------:R-:W2:Y:S01]  /*0520*/  LDCU UR11, c[0x0][0x398] ;  /* 0x00007300ff0b77ac */ /* 0x000ea20008000800 */
[----:B------:R-:W3:Y:S10]  /*0530*/  LDCU UR7, c[0x0][0x398] ;  /* 0x00007300ff0777ac */ /* 0x000ef40008000800 */
[----:B------:R-:W-:Y:S05]  /*0540*/  @P0 BRA `(.L_x_0) ;  /* 0x0000000000940947 */ /* 0x000fea0003800000 */
.L_x_1:
[----:B----4-:R-:W-:Y:S01]  /*0550*/  IMAD R11, R3, UR4, R36 ;  /* 0x00000004030b7c24 */ /* 0x010fe2000f8e0224 */
[----:B-1----:R-:W-:-:S03]  /*0560*/  IADD3 R36, PT, PT, R36, UR6, RZ ;  /* 0x0000000624247c10 */ /* 0x002fc6000fffe0ff */
[----:B0-----:R-:W-:Y:S01]  /*0570*/  IMAD.WIDE R10, R11, 0x4, R4 ;  /* 0x000000040b0a7825 */ /* 0x001fe200078e0204 */
[----:B------:R-:W-:-:S04]  /*0580*/  ISETP.GE.AND P0, PT, R36, R3, PT ;  /* 0x000000032400720c */ /* 0x000fc80003f06270 */
[----:B------:R0:W-:Y:S01]  /*0590*/  STG.E desc[UR8][R10.64], RZ ;  /* 0x000000ff0a007986 */ /* 0x0001e2000c101908 */
[----:B------:R-:W-:-:S05]  /*05a0*/  IMAD.WIDE R12, R3, 0x4, R10 ;  /* 0x00000004030c7825 */ /* 0x000fca00078e020a */
        /* <DEDUP_REMOVED lines=27> */
[----:B0-----:R-:W-:-:S05]  /*0760*/  IMAD.WIDE R10, R3, 0x4, R34 ;  /* 0x00000004030a7825 */ /* 0x001fca00078e0222 */
[----:B------:R4:W-:Y:S01]  /*0770*/  STG.E desc[UR8][R10.64], RZ ;  /* 0x000000ff0a007986 */ /* 0x0009e2000c101908 */
[----:B------:R-:W-:Y:S05]  /*0780*/  @!P0 BRA `(.L_x_1) ;  /* 0xfffffffc00708947 */ /* 0x000fea000383ffff */
[----:B--23--:R-:W-:Y:S05]  /*0790*/  EXIT ;  /* 0x000000000000794d */ /* 0x00cfea0003800000 */
.L_x_0:
[----:B0-----:R-:W4:Y:S01]  /*07a0*/  LDC R18, c[0x0][0x3a0] ;  /* 0x0000e800ff127b82 */ /* 0x001f220000000800 */
[----:B------:R-:W-:Y:S01]  /*07b0*/  HFMA2 R0, -RZ, RZ, 0, 0 ;  /* 0x00000000ff007431 */ /* 0x000fe200000001ff */
[----:B------:R-:W-:Y:S01]  /*07c0*/  CS2R R32, SRZ ;  /* 0x0000000000207805 */ /* 0x000fe2000001ff00 */
[----:B------:R-:W-:Y:S01]  /*07d0*/  HFMA2 R23, -RZ, RZ, 0, 0 ;  /* 0x00000000ff177431 */ /* 0x000fe200000001ff */
[----:B------:R-:W-:Y:S02]  /*07e0*/  MOV R29, R36 ;  /* 0x00000024001d7202 */ /* 0x000fe40000000f00 */
[----:B------:R-:W-:Y:S02]  /*07f0*/  CS2R R8, SRZ ;  /* 0x0000000000087805 */ /* 0x000fe4000001ff00 */
[----:B------:R-:W-:Y:S02]  /*0800*/  MOV R21, UR5 ;  /* 0x0000000500157c02 */ /* 0x000fe40008000f00 */
[----:B------:R-:W-:-:S02]  /*0810*/  CS2R R6, SRZ ;  /* 0x0000000000067805 */ /* 0x000fc4000001ff00 */
[----:B0-----:R-:W-:Y:S02]  /*0820*/  CS2R R4, SRZ ;  /* 0x0000000000047805 */ /* 0x001fe4000001ff00 */
[----:B------:R-:W-:Y:S02]  /*0830*/  CS2R R2, SRZ ;  /* 0x0000000000027805 */ /* 0x000fe4000001ff00 */
[----:B------:R-:W-:Y:S02]  /*0840*/  CS2R R30, SRZ ;  /* 0x00000000001e7805 */ /* 0x000fe4000001ff00 */
[----:B------:R-:W-:Y:S02]  /*0850*/  MOV R27, RZ ;  /* 0x000000ff001b7202 */ /* 0x000fe40000000f00 */
[----:B------:R-:W-:Y:S02]  /*0860*/  MOV R25, RZ ;  /* 0x000000ff00197202 */ /* 0x000fe40000000f00 */
[----:B----4-:R-:W-:-:S04]  /*0870*/  IADD3 R19, PT, PT, -R18, RZ, RZ ;  /* 0x000000ff12137210 */ /* 0x010fc80007ffe1ff */
[----:B------:R-:W-:-:S13]  /*0880*/  ISETP.GE.AND P0, PT, R19, RZ, PT ;  /* 0x000000ff1300720c */ /* 0x000fda0003f06270 */
[----:B------:R-:W-:Y:S05]  /*0890*/  @P0 BRA `(.L_x_2) ;  /* 0x0000001400900947 */ /* 0x000fea0003800000 */
[----:B------:R-:W-:Y:S02]  /*08a0*/  IADD3 R10, PT, PT, -R19, RZ, RZ ;  /* 0x000000ff130a7210 */ /* 0x000fe40007ffe1ff */
[----:B------:R-:W-:Y:S02]  /*08b0*/  PLOP3.LUT P0, PT, PT, PT, PT, 0x80, 0x8 ;  /* 0x000000000008781c */ /* 0x000fe40003f0f070 */
[----:B------:R-:W-:-:S13]  /*08c0*/  ISETP.GT.AND P1, PT, R10, 0x3, PT ;  /* 0x000000030a00780c */ /* 0x000fda0003f24270 */
[----:B------:R-:W-:Y:S05]  /*08d0*/  @!P1 BRA `(.L_x_3) ;  /* 0x0000000c00849947 */ /* 0x000fea0003800000 */
[----:B------:R-:W-:-:S13]  /*08e0*/  PLOP3.LUT P0, PT, PT, PT, PT, 0x8, 0x80 ;  /* 0x000000000080781c */ /* 0x000fda0003f0e170 */
.L_x_4:
[----:B------:R-:W0:Y:S01]  /*08f0*/  LDC.64 R10, c[0x0][0x380] ;  /* 0x0000e000ff0a7b82 */ /* 0x000e220000000a00 */
[C---:B---3--:R-:W-:Y:S01]  /*0900*/  IADD3 R13, PT, PT, R29.reuse, UR7, RZ ;  /* 0x000000071d0d7c10 */ /* 0x048fe2000fffe0ff */
[----:B------:R-:W3:Y:S01]  /*0910*/  LDS R37, [R21] ;  /* 0x0000000015257984 */ /* 0x000ee20000000800 */
[----:B0-----:R-:W-:-:S06]  /*0920*/  IMAD.WIDE R16, R29, 0x4, R10 ;  /* 0x000000041d107825 */ /* 0x001fcc00078e020a */
[----:B------:R-:W3:Y:S01]  /*0930*/  LDG.E R16, desc[UR8][R16.64] ;  /* 0x0000000810107981 */ /* 0x000ee2000c1e1900 */
[C---:B------:R-:W-:Y:S01]  /*0940*/  IMAD.WIDE R14, R13.reuse, 0x4, R10 ;  /* 0x000000040d0e7825 */ /* 0x040fe200078e020a */
[----:B------:R-:W-:-:S05]  /*0950*/  IADD3 R29, PT, PT, R13, UR7, RZ ;  /* 0x000000070d1d7c10 */ /* 0x000fca000fffe0ff */
[C---:B------:R-:W-:Y:S01]  /*0960*/  IMAD.WIDE R12, R29.reuse, 0x4, R10 ;  /* 0x000000041d0c7825 */ /* 0x040fe200078e020a */
[----:B------:R-:W4:Y:S01]  /*0970*/  LDG.E R14, desc[UR8][R14.64] ;  /* 0x000000080e0e7981 */ /* 0x000f22000c1e1900 */
[----:B------:R-:W-:-:S04]  /*0980*/  IADD3 R29, PT, PT, R29, UR7, RZ ;  /* 0x000000071d1d7c10 */ /* 0x000fc8000fffe0ff */
[----:B------:R-:W5:Y:S01]  /*0990*/  LDG.E R12, desc[UR8][R12.64] ;  /* 0x000000080c0c7981 */ /* 0x000f62000c1e1900 */
[----:B------:R-:W-:-:S06]  /*09a0*/  IMAD.WIDE R10, R29, 0x4, R10 ;  /* 0x000000041d0a7825 */ /* 0x000fcc00078e020a */
[----:B------:R0:W2:Y:S01]  /*09b0*/  LDG.E R10, desc[UR8][R10.64] ;  /* 0x000000080a0a7981 */ /* 0x0000a2000c1e1900 */
[C---:B------:R-:W-:Y:S02]  /*09c0*/  LEA R34, R18.reuse, R21, 0x2 ;  /* 0x0000001512227211 */ /* 0x040fe400078e10ff */
[----:B------:R-:W-:Y:S02]  /*09d0*/  IADD3 R19, PT, PT, R19, 0x4, RZ ;  /* 0x0000000413137810 */ /* 0x000fe40007ffe0ff */
[----:B------:R-:W-:Y:S01]  /*09e0*/  LEA R26, R18, R34, 0x2 ;  /* 0x00000022121a7211 */ /* 0x000fe200078e10ff */
[----:B------:R-:W-:Y:S01]  /*09f0*/  LDS R28, [R34+0x4] ;  /* 0x00000400221c7984 */ /* 0x000fe20000000800 */
[----:B------:R-:W-:Y:S02]  /*0a00*/  ISETP.GE.AND P1, PT, R19, -0x3, PT ;  /* 0xfffffffd1300780c */ /* 0x000fe40003f26270 */
[----:B------:R-:W-:Y:S01]  /*0a10*/  IADD3 R29, PT, PT, R29, UR7, RZ ;  /* 0x000000071d1d7c10 */ /* 0x000fe2000fffe0ff */
[----:B0-----:R-:W0:Y:S04]  /*0a20*/  LDS R11, [R34] ;  /* 0x00000000220b7984 */ /* 0x001e280000000800 */
[----:B------:R-:W-:Y:S04]  /*0a30*/  LDS R35, [R34+0x8] ;  /* 0x0000080022237984 */ /* 0x000fe80000000800 */
[----:B------:R-:W1:Y:S04]  /*0a40*/  LDS R22, [R26] ;  /* 0x000000001a167984 */ /* 0x000e680000000800 */
[----:B------:R-:W-:Y:S04]  /*0a50*/  LDS R24, [R26+0x4] ;  /* 0x000004001a187984 */ /* 0x000fe80000000800 */
[----:B------:R-:W-:Y:S04]  /*0a60*/  LDS R20, [R34+0xc] ;  /* 0x00000c0022147984 */ /* 0x000fe80000000800 */
[----:B------:R-:W5:Y:S01]  /*0a70*/  LDS R17, [R26+0x8] ;  /* 0x000008001a117984 */ /* 0x000f620000000800 */
[C---:B---3--:R-:W-:Y:S01]  /*0a80*/  FADD R37, R16.reuse, -R37 ;  /* 0x8000002510257221 */ /* 0x048fe20000000000 */
[C---:B0-----:R-:W-:Y:S01]  /*0a90*/  FADD R11, R16.reuse, -R11 ;  /* 0x8000000b100b7221 */ /* 0x041fe20000000000 */
[----:B-1----:R-:W-:-:S02]  /*0aa0*/  FADD R22, R16, -R22 ;  /* 0x8000001610167221 */ /* 0x002fc40000000000 */
[----:B------:R-:W-:Y:S01]  /*0ab0*/  FFMA R30, R37, R37, R30 ;  /* 0x00000025251e7223 */ /* 0x000fe2000000001e */
[----:B------:R-:W-:Y:S01]  /*0ac0*/  LEA R37, R18, R26, 0x2 ;  /* 0x0000001a12257211 */ /* 0x000fe200078e10ff */
[----:B------:R-:W-:Y:S01]  /*0ad0*/  FFMA R11, R11, R11, R25 ;  /* 0x0000000b0b0b7223 */ /* 0x000fe20000000019 */
[----:B------:R-:W-:Y:S01]  /*0ae0*/  FFMA R22, R22, R22, R23 ;  /* 0x0000001616167223 */ /* 0x000fe20000000017 */
[----:B----4-:R-:W-:Y:S01]  /*0af0*/  FADD R28, R14, -R28 ;  /* 0x8000001c0e1c7221 */ /* 0x010fe20000000000 */
[----:B------:R-:W0:Y:S03]  /*0b00*/  LDS R23, [R26+0xc] ;  /* 0x00000c001a177984 */ /* 0x000e260000000800 */
[----:B------:R-:W-:Y:S01]  /*0b10*/  FFMA R11, R28, R28, R11 ;  /* 0x0000001c1c0b7223 */ /* 0x000fe2000000000b */
[----:B------:R-:W1:Y:S01]  /*0b20*/  LDS R15, [R37] ;  /* 0x00000000250f7984 */ /* 0x000e620000000800 */
[C---:B-----5:R-:W-:Y:S01]  /*0b30*/  FADD R28, R12.reuse, -R35 ;  /* 0x800000230c1c7221 */ /* 0x060fe20000000000 */
[----:B------:R-:W-:-:S02]  /*0b40*/  FADD R17, R12, -R17 ;  /* 0x800000110c117221 */ /* 0x000fc40000000000 */
[----:B------:R-:W3:Y:S01]  /*0b50*/  LDS R13, [R37+0x4] ;  /* 0x00000400250d7984 */ /* 0x000ee20000000800 */
[----:B------:R-:W-:Y:S01]  /*0b60*/  FFMA R25, R28, R28, R11 ;  /* 0x0000001c1c197223 */ /* 0x000fe2000000000b */
[----:B------:R-:W-:Y:S01]  /*0b70*/  FADD R11, R14, -R24 ;  /* 0x800000180e0b7221 */ /* 0x000fe20000000000 */
[----:B------:R-:W-:Y:S01]  /*0b80*/  LEA R28, R18, R37, 0x2 ;  /* 0x00000025121c7211 */ /* 0x000fe200078e10ff */
[----:B--2---:R-:W-:Y:S01]  /*0b90*/  FADD R20, R10, -R20 ;  /* 0x800000140a147221 */ /* 0x004fe20000000000 */
[----:B------:R-:W2:Y:S01]  /*0ba0*/  LDS R35, [R37+0x8] ;  /* 0x0000080025237984 */ /* 0x000ea20000000800 */
[----:B------:R-:W-:Y:S02]  /*0bb0*/  FFMA R34, R11, R11, R22 ;  /* 0x0000000b0b227223 */ /* 0x000fe40000000016 */
[----:B------:R-:W-:Y:S01]  /*0bc0*/  FFMA R25, R20, R20, R25 ;  /* 0x0000001414197223 */ /* 0x000fe20000000019 */
[----:B------:R-:W4:Y:S01]  /*0bd0*/  LDS R22, [R28] ;  /* 0x000000001c167984 */ /* 0x000f220000000800 */
[----:B------:R-:W-:-:S03]  /*0be0*/  FFMA R34, R17, R17, R34 ;  /* 0x0000001111227223 */ /* 0x000fc60000000022 */
[----:B------:R-:W5:Y:S04]  /*0bf0*/  LDS R24, [R28+0x4] ;  /* 0x000004001c187984 */ /* 0x000f680000000800 */
[----:B------:R-:W5:Y:S04]  /*0c00*/  LDS R20, [R37+0xc] ;  /* 0x00000c0025147984 */ /* 0x000f680000000800 */
[----:B------:R-:W5:Y:S04]  /*0c10*/  LDS R11, [R28+0x8] ;  /* 0x000008001c0b7984 */ /* 0x000f680000000800 */
[----:B------:R-:W5:Y:S01]  /*0c20*/  LDS R17, [R28+0xc] ;  /* 0x00000c001c117984 */ /* 0x000f620000000800 */
[----:B0-----:R-:W-:Y:S01]  /*0c30*/  FADD R23, R10, -R23 ;  /* 0x800000170a177221 */ /* 0x001fe20000000000 */
[----:B-1----:R-:W-:-:S03]  /*0c40*/  FADD R15, R16, -R15 ;  /* 0x8000000f100f7221 */ /* 0x002fc60000000000 */
[----:B------:R-:W-:Y:S01]  /*0c50*/  FFMA R23, R23, R23, R34 ;  /* 0x0000001717177223 */ /* 0x000fe20000000022 */
[----:B------:R-:W-:Y:S01]  /*0c60*/  FFMA R27, R15, R15, R27 ;  /* 0x0000000f0f1b7223 */ /* 0x000fe2000000001b */
[----:B------:R-:W-:Y:S01]  /*0c70*/  LEA R15, R18, R28, 0x2 ;  /* 0x0000001c120f7211 */ /* 0x000fe200078e10ff */
[----:B---3--:R-:W-:-:S04]  /*0c80*/  FADD R26, R14, -R13 ;  /* 0x8000000d0e1a7221 */ /* 0x008fc80000000000 */
[----:B------:R-:W0:Y:S01]  /*0c90*/  LDS R13, [R15] ;  /* 0x000000000f0d7984 */ /* 0x000e220000000800 */
[----:B------:R-:W-:Y:S01]  /*0ca0*/  FFMA R27, R26, R26, R27 ;  /* 0x0000001a1a1b7223 */ /* 0x000fe2000000001b */
[----:B--2---:R-:W-:Y:S01]  /*0cb0*/  FADD R26, R12, -R35 ;  /* 0x800000230c1a7221 */ /* 0x004fe20000000000 */
[----:B----4-:R-:W-:Y:S01]  /*0cc0*/  FADD R22, R16, -R22 ;  /* 0x8000001610167221 */ /* 0x010fe20000000000 */
[----:B------:R-:W1:Y:S01]  /*0cd0*/  LDS R37, [R15+0x4] ;  /* 0x000004000f257984 */ /* 0x000e620000000800 */
[----:B------:R-:W-:Y:S01]  /*0ce0*/  LEA R35, R18, R15, 0x2 ;  /* 0x0000000f12237211 */ /* 0x000fe200078e10ff */
[----:B------:R-:W-:Y:S01]  /*0cf0*/  FFMA R27, R26, R26, R27 ;  /* 0x0000001a1a1b7223 */ /* 0x000fe2000000001b */
[----:B------:R-:W-:Y:S01]  /*0d00*/  FFMA R22, R22, R22, R31 ;  /* 0x0000001616167223 */ /* 0x000fe2000000001f */
[----:B-----5:R-:W-:Y:S02]  /*0d10*/  FADD R31, R14, -R24 ;  /* 0x800000180e1f7221 */ /* 0x020fe40000000000 */
[----:B------:R-:W2:Y:S01]  /*0d20*/  LDS R24, [R15+0x8] ;  /* 0x000008000f187984 */ /* 0x000ea20000000800 */
[----:B------:R-:W-:Y:S01]  /*0d30*/  FADD R20, R10, -R20 ;  /* 0x800000140a147221 */ /* 0x000fe20000000000 */
[----:B------:R-:W-:-:S02]  /*0d40*/  FFMA R31, R31, R31, R22 ;  /* 0x0000001f1f1f7223 */ /* 0x000fc40000000016 */
[----:B------:R-:W3:Y:S01]  /*0d50*/  LDS R22, [R35] ;  /* 0x0000000023167984 */ /* 0x000ee20000000800 */
[----:B------:R-:W-:Y:S01]  /*0d60*/  FFMA R27, R20, R20, R27 ;  /* 0x00000014141b7223 */ /* 0x000fe2000000001b */
[----:B------:R-:W-:Y:S01]  /*0d70*/  FADD R20, R12, -R11 ;  /* 0x8000000b0c147221 */ /* 0x000fe20000000000 */
[----:B------:R-:W-:-:S03]  /*0d80*/  FADD R26, R10, -R17 ;  /* 0x800000110a1a7221 */ /* 0x000fc60000000000 */
[----:B------:R-:W-:Y:S01]  /*0d90*/  FFMA R31, R20, R20, R31 ;  /* 0x00000014141f7223 */ /* 0x000fe2000000001f */
[----:B------:R-:W4:Y:S03]  /*0da0*/  LDS R17, [R15+0xc] ;  /* 0x00000c000f117984 */ /* 0x000f260000000800 */
[----:B------:R-:W-:Y:S01]  /*0db0*/  FFMA R31, R26, R26, R31 ;  /* 0x0000001a1a1f7223 */ /* 0x000fe2000000001f */
[----:B------:R-:W5:Y:S04]  /*0dc0*/  LDS R20, [R35+0x4] ;  /* 0x0000040023147984 */ /* 0x000f680000000800 */
[----:B------:R-:W5:Y:S04]  /*0dd0*/  LDS R26, [R35+0x8] ;  /* 0x00000800231a7984 */ /* 0x000f680000000800 */
[----:B------:R-:W5:Y:S01]  /*0de0*/  LDS R15, [R35+0xc] ;  /* 0x00000c00230f7984 */ /* 0x000f620000000800 */
[----:B0-----:R-:W-:-:S04]  /*0df0*/  FADD R13, R16, -R13 ;  /* 0x8000000d100d7221 */ /* 0x001fc80000000000 */
[----:B------:R-:W-:Y:S01]  /*0e00*/  FFMA R0, R13, R13, R0 ;  /* 0x0000000d0d007223 */ /* 0x000fe20000000000 */
[----:B------:R-:W-:Y:S01]  /*0e10*/  LEA R13, R18, R35, 0x2 ;  /* 0x00000023120d7211 */ /* 0x000fe200078e10ff */
[----:B-1----:R-:W-:-:S04]  /*0e20*/  FADD R37, R14, -R37 ;  /* 0x800000250e257221 */ /* 0x002fc80000000000 */
[----:B------:R-:W0:Y:S01]  /*0e30*/  LDS R11, [R13] ;  /* 0x000000000d0b7984 */ /* 0x000e220000000800 */
[----:B------:R-:W-:Y:S01]  /*0e40*/  FFMA R0, R37, R37, R0 ;  /* 0x0000002525007223 */ /* 0x000fe20000000000 */
[----:B--2---:R-:W-:Y:S01]  /*0e50*/  FADD R24, R12, -R24 ;  /* 0x800000180c187221 */ /* 0x004fe20000000000 */
[----:B---3--:R-:W-:Y:S01]  /*0e60*/  FADD R37, R16, -R22 ;  /* 0x8000001610257221 */ /* 0x008fe20000000000 */
[----:B------:R-:W1:Y:S02]  /*0e70*/  LDS R35, [R13+0xc] ;  /* 0x00000c000d237984 */ /* 0x000e640000000800 */
[----:B------:R-:W-:Y:S01]  /*0e80*/  FFMA R0, R24, R24, R0 ;  /* 0x0000001818007223 */ /* 0x000fe20000000000 */
[----:B------:R-:W-:Y:S01]  /*0e90*/  LEA R24, R18, R13, 0x2 ;  /* 0x0000000d12187211 */ /* 0x000fe200078e10ff */
[----:B------:R-:W-:Y:S02]  /*0ea0*/  FFMA R37, R37, R37, R2 ;  /* 0x0000002525257223 */ /* 0x000fe40000000002 */
[----:B------:R-:W2:Y:S01]  /*0eb0*/  LDS R2, [R13+0x4] ;  /* 0x000004000d027984 */ /* 0x000ea20000000800 */
[----:B----4-:R-:W-:-:S03]  /*0ec0*/  FADD R17, R10, -R17 ;  /* 0x800000110a117221 */ /* 0x010fc60000000000 */
[----:B------:R-:W-:Y:S01]  /*0ed0*/  LDS R22, [R24+0x4] ;  /* 0x0000040018167984 */ /* 0x000fe20000000800 */
[----:B-----5:R-:W-:Y:S01]  /*0ee0*/  FADD R20, R14, -R20 ;  /* 0x800000140e147221 */ /* 0x020fe20000000000 */
[----:B------:R-:W-:Y:S02]  /*0ef0*/  FFMA R0, R17, R17, R0 ;  /* 0x0000001111007223 */ /* 0x000fe40000000000 */
[----:B------:R-:W3:Y:S01]  /*0f00*/  LDS R17, [R13+0x8] ;  /* 0x000008000d117984 */ /* 0x000ee20000000800 */
[----:B------:R-:W-:Y:S01]  /*0f10*/  FFMA R37, R20, R20, R37 ;  /* 0x0000001414257223 */ /* 0x000fe20000000025 */
[----:B------:R-:W-:Y:S02]  /*0f20*/  FADD R26, R12, -R26 ;  /* 0x8000001a0c1a7221 */ /* 0x000fe40000000000 */
[----:B------:R-:W4:Y:S01]  /*0f30*/  LDS R20, [R24] ;  /* 0x0000000018147984 */ /* 0x000f220000000800 */
[----:B------:R-:W-:Y:S01]  /*0f40*/  FADD R15, R10, -R15 ;  /* 0x8000000f0a0f7221 */ /* 0x000fe20000000000 */
[----:B------:R-:W-:Y:S01]  /*0f50*/  FFMA R26, R26, R26, R37 ;  /* 0x0000001a1a1a7223 */ /* 0x000fe20000000025 */
[----:B------:R-:W-:-:S04]  /*0f60*/  LEA R37, R18, R24, 0x2 ;  /* 0x0000001812257211 */ /* 0x000fc800078e10ff */
[----:B------:R-:W-:Y:S01]  /*0f70*/  LEA R34, R18, R37, 0x2 ;  /* 0x0000002512227211 */ /* 0x000fe200078e10ff */
[----:B------:R-:W5:Y:S01]  /*0f80*/  LDS R13, [R37+0x4] ;  /* 0x00000400250d7984 */ /* 0x000f620000000800 */
[----:B0-----:R-:W-:-:S03]  /*0f90*/  FADD R28, R16, -R11 ;  /* 0x8000000b101c7221 */ /* 0x001fc60000000000 */
[----:B------:R-:W0:Y:S01]  /*0fa0*/  LDS R11, [R37] ;  /* 0x00000000250b7984 */ /* 0x000e220000000800 */
[----:B------:R-:W-:Y:S01]  /*0fb0*/  FFMA R3, R28, R28, R3 ;  /* 0x0000001c1c037223 */ /* 0x000fe20000000003 */
[----:B-1----:R-:W-:Y:S01]  /*0fc0*/  FADD R35, R10, -R35 ;  /* 0x800000230a237221 */ /* 0x002fe20000000000 */
[----:B--2---:R-:W-:Y:S01]  /*0fd0*/  FADD R28, R14, -R2 ;  /* 0x800000020e1c7221 */ /* 0x004fe20000000000 */
[----:B------:R-:W-:Y:S02]  /*0fe0*/  FFMA R2, R15, R15, R26 ;  /* 0x0000000f0f027223 */ /* 0x000fe4000000001a */
[----:B------:R-:W1:Y:S01]  /*0ff0*/  LDS R15, [R24+0x8] ;  /* 0x00000800180f7984 */ /* 0x000e620000000800 */
[----:B------:R-:W-:-:S03]  /*1000*/  FFMA R28, R28, R28, R3 ;  /* 0x0000001c1c1c7223 */ /* 0x000fc60000000003 */
[----:B------:R-:W2:Y:S01]  /*1010*/  LDS R26, [R34] ;  /* 0x00000000221a7984 */ /* 0x000ea20000000800 */
[----:B---3--:R-:W-:Y:S01]  /*1020*/  FADD R17, R12, -R17 ;  /* 0x800000110c117221 */ /* 0x008fe20000000000 */
[----:B----4-:R-:W-:-:S03]  /*1030*/  FADD R3, R16, -R20 ;  /* 0x8000001410037221 */ /* 0x010fc60000000000 */
[----:B------:R-:W-:Y:S01]  /*1040*/  FFMA R28, R17, R17, R28 ;  /* 0x00000011111c7223 */ /* 0x000fe2000000001c */
[C---:B------:R-:W-:Y:S01]  /*1050*/  FADD R17, R14.reuse, -R22 ;  /* 0x800000160e117221 */ /* 0x040fe20000000000 */
[----:B------:R-:W3:Y:S01]  /*1060*/  LDS R20, [R37+0xc] ;  /* 0x00000c0025147984 */ /* 0x000ee20000000800 */
[----:B------:R-:W-:Y:S01]  /*1070*/  FFMA R4, R3, R3, R4 ;  /* 0x0000000303047223 */ /* 0x000fe20000000004 */
[----:B------:R-:W-:Y:S02]  /*1080*/  FFMA R3, R35, R35, R28 ;  /* 0x0000002323037223 */ /* 0x000fe4000000001c */
[----:B------:R4:W3:Y:S01]  /*1090*/  LDS R35, [R24+0xc] ;  /* 0x00000c0018237984 */ /* 0x0008e20000000800 */
[----:B------:R-:W-:Y:S01]  /*10a0*/  FFMA R4, R17, R17, R4 ;  /* 0x0000001111047223 */ /* 0x000fe20000000004 */
[----:B-----5:R-:W-:Y:S02]  /*10b0*/  FADD R13, R14, -R13 ;  /* 0x8000000d0e0d7221 */ /* 0x020fe40000000000 */
[----:B------:R-:W5:Y:S04]  /*10c0*/  LDS R28, [R34+0x4] ;  /* 0x00000400221c7984 */ /* 0x000f680000000800 */
[----:B------:R-:W5:Y:S01]  /*10d0*/  LDS R17, [R37+0x8] ;  /* 0x0000080025117984 */ /* 0x000f620000000800 */
[----:B----4-:R-:W-:Y:S01]  /*10e0*/  LEA R24, R18, R34, 0x2 ;  /* 0x0000002212187211 */ /* 0x010fe200078e10ff */
[----:B0-----:R-:W-:-:S04]  /*10f0*/  FADD R22, R16, -R11 ;  /* 0x8000000b10167221 */ /* 0x001fc80000000000 */
[----:B------:R-:W0:Y:S01]  /*1100*/  LDS R37, [R24+0x8] ;  /* 0x0000080018257984 */ /* 0x000e220000000800 */
[----:B------:R-:W-:-:S03]  /*1110*/  FFMA R5, R22, R22, R5 ;  /* 0x0000001616057223 */ /* 0x000fc60000000005 */
[----:B------:R-:W-:Y:S01]  /*1120*/  LDS R11, [R24] ;  /* 0x00000000180b7984 */ /* 0x000fe20000000800 */
[----:B------:R-:W-:-:S03]  /*1130*/  FFMA R5, R13, R13, R5 ;  /* 0x0000000d0d057223 */ /* 0x000fc60000000005 */
[----:B------:R-:W4:Y:S01]  /*1140*/  LDS R22, [R34+0x8] ;  /* 0x0000080022167984 */ /* 0x000f220000000800 */
[----:B-1----:R-:W-:-:S03]  /*1150*/  FADD R15, R12, -R15 ;  /* 0x8000000f0c0f7221 */ /* 0x002fc60000000000 */
[----:B------:R-:W1:Y:S01]  /*1160*/  LDS R13, [R34+0xc] ;  /* 0x00000c00220d7984 */ /* 0x000e620000000800 */
[----:B------:R-:W-:Y:S01]  /*1170*/  FFMA R4, R15, R15, R4 ;  /* 0x0000000f0f047223 */ /* 0x000fe20000000004 */
[----:B--2---:R-:W-:Y:S02]  /*1180*/  FADD R15, R16, -R26 ;  /* 0x8000001a100f7221 */ /* 0x004fe40000000000 */
[----:B------:R-:W2:Y:S02]  /*1190*/  LDS R34, [R24+0xc] ;  /* 0x00000c0018227984 */ /* 0x000ea40000000800 */
[----:B------:R-:W-:Y:S01]  /*11a0*/  FFMA R6, R15, R15, R6 ;  /* 0x0000000f0f067223 */ /* 0x000fe20000000006 */
[C---:B---3--:R-:W-:Y:S01]  /*11b0*/  FADD R20, R10.reuse, -R20 ;  /* 0x800000140a147221 */ /* 0x048fe20000000000 */
[----:B------:R-:W-:Y:S01]  /*11c0*/  FADD R35, R10, -R35 ;  /* 0x800000230a237221 */ /* 0x000fe20000000000 */
[----:B-----5:R-:W-:Y:S01]  /*11d0*/  FADD R15, R14, -R28 ;  /* 0x8000001c0e0f7221 */ /* 0x020fe20000000000 */
[----:B------:R-:W-:-:S02]  /*11e0*/  LEA R28, R18, R24, 0x2 ;  /* 0x00000018121c7211 */ /* 0x000fc400078e10ff */
[----:B------:R-:W-:Y:S01]  /*11f0*/  FFMA R4, R35, R35, R4 ;  /* 0x0000002323047223 */ /* 0x000fe20000000004 */
[C---:B------:R-:W-:Y:S01]  /*1200*/  FADD R17, R12.reuse, -R17 ;  /* 0x800000110c117221 */ /* 0x040fe20000000000 */
[----:B------:R-:W-:Y:S01]  /*1210*/  FFMA R6, R15, R15, R6 ;  /* 0x0000000f0f067223 */ /* 0x000fe20000000006 */
[----:B------:R-:W3:Y:S02]  /*1220*/  LDS R35, [R28] ;  /* 0x000000001c237984 */ /* 0x000ee40000000800 */
[----:B------:R-:W-:Y:S02]  /*1230*/  FFMA R5, R17, R17, R5 ;  /* 0x0000001111057223 */ /* 0x000fe40000000005 */
[----:B------:R-:W5:Y:S01]  /*1240*/  LDS R17, [R24+0x4] ;  /* 0x0000040018117984 */ /* 0x000f620000000800 */
[----:B0-----:R-:W-:Y:S01]  /*1250*/  FADD R37, R12, -R37 ;  /* 0x800000250c257221 */ /* 0x001fe20000000000 */
[----:B------:R-:W-:Y:S02]  /*1260*/  FFMA R5, R20, R20, R5 ;  /* 0x0000001414057223 */ /* 0x000fe40000000005 */
[----:B------:R-:W0:Y:S01]  /*1270*/  LDS R24, [R28+0x4] ;  /* 0x000004001c187984 */ /* 0x000e220000000800 */
[----:B----4-:R-:W-:Y:S01]  /*1280*/  FADD R15, R12, -R22 ;  /* 0x800000160c0f7221 */ /* 0x010fe20000000000 */
[----:B------:R-:W-:-:S02]  /*1290*/  FADD R22, R16, -R11 ;  /* 0x8000000b10167221 */ /* 0x000fc40000000000 */
[----:B------:R-:W4:Y:S01]  /*12a0*/  LDS R20, [R28+0x8] ;  /* 0x000008001c147984 */ /* 0x000f220000000800 */
[----:B------:R-:W-:Y:S01]  /*12b0*/  FFMA R6, R15, R15, R6 ;  /* 0x0000000f0f067223 */ /* 0x000fe20000000006 */
[----:B------:R-:W-:Y:S01]  /*12c0*/  FFMA R7, R22, R22, R7 ;  /* 0x0000001616077223 */ /* 0x000fe20000000007 */
[----:B-1----:R-:W-:Y:S01]  /*12d0*/  FADD R13, R10, -R13 ;  /* 0x8000000d0a0d7221 */ /* 0x002fe20000000000 */
[----:B------:R-:W1:Y:S01]  /*12e0*/  LDS R22, [R28+0xc] ;  /* 0x00000c001c167984 */ /* 0x000e620000000800 */
[----:B------:R-:W-:Y:S01]  /*12f0*/  LEA R15, R18, R28, 0x2 ;  /* 0x0000001c120f7211 */ /* 0x000fe200078e10ff */
[----:B--2---:R-:W-:Y:S01]  /*1300*/  FADD R34, R10, -R34 ;  /* 0x800000220a227221 */ /* 0x004fe20000000000 */
[----:B------:R-:W-:Y:S02]  /*1310*/  FFMA R6, R13, R13, R6 ;  /* 0x0000000d0d067223 */ /* 0x000fe40000000006 */
[----:B------:R-:W-:Y:S01]  /*1320*/  LEA R13, R18, R15, 0x2 ;  /* 0x0000000f120d7211 */ /* 0x000fe200078e10ff */
[----:B------:R-:W2:Y:S04]  /*1330*/  LDS R26, [R15] ;  /* 0x000000000f1a7984 */ /* 0x000ea80000000800 */
[----:B------:R-:W2:Y:S01]  /*1340*/  LDS R28, [R13] ;  /* 0x000000000d1c7984 */ /* 0x000ea20000000800 */
[----:B---3--:R-:W-:-:S04]  /*1350*/  FADD R35, R16, -R35 ;  /* 0x8000002310237221 */ /* 0x008fc80000000000 */
[----:B------:R-:W-:Y:S01]  /*1360*/  FFMA R8, R35, R35, R8 ;  /* 0x0000002323087223 */ /* 0x000fe20000000008 */
[C---:B-----5:R-:W-:Y:S01]  /*1370*/  FADD R17, R14.reuse, -R17 ;  /* 0x800000110e117221 */ /* 0x060fe20000000000 */
[----:B------:R-:W3:Y:S01]  /*1380*/  LDS R35, [R15+0x4] ;  /* 0x000004000f237984 */ /* 0x000ee20000000800 */
[----:B0-----:R-:W-:Y:S02]  /*1390*/  FADD R11, R14, -R24 ;  /* 0x800000180e0b7221 */ /* 0x001fe40000000000 */
[----:B------:R-:W-:Y:S01]  /*13a0*/  FFMA R7, R17, R17, R7 ;  /* 0x0000001111077223 */ /* 0x000fe20000000007 */
[----:B------:R-:W0:Y:S01]  /*13b0*/  LDS R24, [R21+0x4] ;  /* 0x0000040015187984 */ /* 0x000e220000000800 */
[----:B------:R-:W-:Y:S01]  /*13c0*/  FFMA R8, R11, R11, R8 ;  /* 0x0000000b0b087223 */ /* 0x000fe20000000008 */
[----:B------:R-:W-:Y:S01]  /*13d0*/  LEA R11, R18, R13, 0x2 ;  /* 0x0000000d120b7211 */ /* 0x000fe200078e10ff */
[----:B----4-:R-:W-:Y:S01]  /*13e0*/  FADD R17, R12, -R20 ;  /* 0x800000140c117221 */ /* 0x010fe20000000000 */
[----:B------:R-:W-:-:S03]  /*13f0*/  FFMA R7, R37, R37, R7 ;  /* 0x0000002525077223 */ /* 0x000fc60000000007 */
[----:B------:R-:W4:Y:S01]  /*1400*/  LDS R20, [R11] ;  /* 0x000000000b147984 */ /* 0x000f220000000800 */
[----:B------:R-:W-:Y:S01]  /*1410*/  FFMA R8, R17, R17, R8 ;  /* 0x0000001111087223 */ /* 0x000fe20000000008 */
[----:B-1----:R-:W-:Y:S01]  /*1420*/  FADD R17, R10, -R22 ;  /* 0x800000160a117221 */ /* 0x002fe20000000000 */
[----:B------:R-:W-:Y:S01]  /*1430*/  FFMA R7, R34, R34, R7 ;  /* 0x0000002222077223 */ /* 0x000fe20000000007 */
[----:B------:R-:W-:Y:S02]  /*1440*/  LDS R37, [R11+0x4] ;  /* 0x000004000b257984 */ /* 0x000fe40000000800 */
[----:B------:R-:W-:Y:S01]  /*1450*/  FFMA R8, R17, R17, R8 ;  /* 0x0000001111087223 */ /* 0x000fe20000000008 */
[C---:B--2---:R-:W-:Y:S01]  /*1460*/  FADD R26, R16.reuse, -R26 ;  /* 0x8000001a101a7221 */ /* 0x044fe20000000000 */
[----:B------:R-:W1:Y:S01]  /*1470*/  LDS R17, [R13+0x4] ;  /* 0x000004000d117984 */ /* 0x000e620000000800 */
[----:B------:R-:W-:-:S03]  /*1480*/  FADD R28, R16, -R28 ;  /* 0x8000001c101c7221 */ /* 0x000fc60000000000 */
[----:B------:R-:W2:Y:S01]  /*1490*/  LDS R22, [R11+0x8] ;  /* 0x000008000b167984 */ /* 0x000ea20000000800 */
[----:B------:R-:W-:Y:S01]  /*14a0*/  FFMA R9, R26, R26, R9 ;  /* 0x0000001a1a097223 */ /* 0x000fe20000000009 */
[----:B------:R-:W-:Y:S02]  /*14b0*/  FFMA R32, R28, R28, R32 ;  /* 0x0000001c1c207223 */ /* 0x000fe40000000020 */
[----:B------:R-:W5:Y:S04]  /*14c0*/  LDS R34, [R13+0xc] ;  /* 0x00000c000d227984 */ /* 0x000f680000000800 */
[----:B------:R-:W5:Y:S01]  /*14d0*/  LDS R28, [R11+0xc] ;  /* 0x00000c000b1c7984 */ /* 0x000f620000000800 */
[----:B---3--:R-:W-:-:S03]  /*14e0*/  FADD R26, R14, -R35 ;  /* 0x800000230e1a7221 */ /* 0x008fc60000000000 */
[----:B------:R-:W3:Y:S01]  /*14f0*/  LDS R35, [R21+0xc] ;  /* 0x00000c0015237984 */ /* 0x000ee20000000800 */
[----:B0-----:R-:W-:Y:S01]  /*1500*/  FADD R24, R14, -R24 ;  /* 0x800000180e187221 */ /* 0x001fe20000000000 */
[----:B------:R-:W-:-:S03]  /*1510*/  FFMA R9, R26, R26, R9 ;  /* 0x0000001a1a097223 */ /* 0x000fc60000000009 */
[----:B------:R-:W-:Y:S02]  /*1520*/  FFMA R30, R24, R24, R30 ;  /* 0x00000018181e7223 */ /* 0x000fe4000000001e */
[----:B------:R0:W3:Y:S01]  /*1530*/  LDS R24, [R21+0x8] ;  /* 0x0000080015187984 */ /* 0x0000e20000000800 */
[----:B----4-:R-:W-:-:S03]  /*1540*/  FADD R20, R16, -R20 ;  /* 0x8000001410147221 */ /* 0x010fc60000000000 */
[----:B------:R-:W4:Y:S01]  /*1550*/  LDS R16, [R15+0x8] ;  /* 0x000008000f107984 */ /* 0x000f220000000800 */
[----:B------:R-:W-:-:S03]  /*1560*/  FFMA R33, R20, R20, R33 ;  /* 0x0000001414217223 */ /* 0x000fc60000000021 */
[----:B------:R-:W4:Y:S01]  /*1570*/  LDS R20, [R13+0x8] ;  /* 0x000008000d147984 */ /* 0x000f220000000800 */
[----:B0-----:R-:W-:Y:S01]  /*1580*/  IADD3 R21, PT, PT, R21, 0x10, RZ ;  /* 0x0000001015157810 */ /* 0x001fe20007ffe0ff */
[C---:B-1----:R-:W-:Y:S01]  /*1590*/  FADD R17, R14.reuse, -R17 ;  /* 0x800000110e117221 */ /* 0x042fe20000000000 */
[----:B------:R-:W-:Y:S02]  /*15a0*/  FADD R14, R14, -R37 ;  /* 0x800000250e0e7221 */ /* 0x000fe40000000000 */
[----:B------:R-:W0:Y:S01]  /*15b0*/  LDS R37, [R15+0xc] ;  /* 0x00000c000f257984 */ /* 0x000e220000000800 */
[----:B------:R-:W-:Y:S01]  /*15c0*/  FFMA R32, R17, R17, R32 ;  /* 0x0000001111207223 */ /* 0x000fe20000000020 */
[----:B------:R-:W-:Y:S01]  /*15d0*/  FFMA R33, R14, R14, R33 ;  /* 0x0000000e0e217223 */ /* 0x000fe20000000021 */
[----:B--2---:R-:W-:Y:S01]  /*15e0*/  FADD R22, R12, -R22 ;  /* 0x800000160c167221 */ /* 0x004fe20000000000 */
[----:B-----5:R-:W-:-:S03]  /*15f0*/  FADD R11, R10, -R34 ;  /* 0x800000220a0b7221 */ /* 0x020fc60000000000 */
[----:B------:R-:W-:Y:S01]  /*1600*/  FFMA R33, R22, R22, R33 ;  /* 0x0000001616217223 */ /* 0x000fe20000000021 */
[----:B------:R-:W-:-:S04]  /*1610*/  FADD R28, R10, -R28 ;  /* 0x8000001c0a1c7221 */ /* 0x000fc80000000000 */
[----:B------:R-:W-:Y:S01]  /*1620*/  FFMA R33, R28, R28, R33 ;  /* 0x0000001c1c217223 */ /* 0x000fe20000000021 */
[----:B---3--:R-:W-:Y:S01]  /*1630*/  FADD R35, R10, -R35 ;  /* 0x800000230a237221 */ /* 0x008fe20000000000 */
[C---:B------:R-:W-:Y:S01]  /*1640*/  FADD R17, R12.reuse, -R24 ;  /* 0x800000180c117221 */ /* 0x040fe20000000000 */
[----:B----4-:R-:W-:-:S03]  /*1650*/  FADD R16, R12, -R16 ;  /* 0x800000100c107221 */ /* 0x010fc60000000000 */
[----:B------:R-:W-:Y:S01]  /*1660*/  FFMA R30, R17, R17, R30 ;  /* 0x00000011111e7223 */ /* 0x000fe2000000001e */
[----:B------:R-:W-:Y:S01]  /*1670*/  FADD R20, R12, -R20 ;  /* 0x800000140c147221 */ /* 0x000fe20000000000 */
[----:B------:R-:W-:Y:S02]  /*1680*/  FFMA R9, R16, R16, R9 ;  /* 0x0000001010097223 */ /* 0x000fe40000000009 */
[----:B------:R-:W-:Y:S01]  /*1690*/  FFMA R30, R35, R35, R30 ;  /* 0x00000023231e7223 */ /* 0x000fe2000000001e */
[----:B------:R-:W-:Y:S01]  /*16a0*/  FFMA R32, R20, R20, R32 ;  /* 0x0000001414207223 */ /* 0x000fe20000000020 */
[----:B0-----:R-:W-:-:S03]  /*16b0*/  FADD R12, R10, -R37 ;  /* 0x800000250a0c7221 */ /* 0x001fc60000000000 */
[----:B------:R-:W-:Y:S01]  /*16c0*/  FFMA R32, R11, R11, R32 ;  /* 0x0000000b0b207223 */ /* 0x000fe20000000020 */
[----:B------:R-:W-:Y:S01]  /*16d0*/  FFMA R9, R12, R12, R9 ;  /* 0x0000000c0c097223 */ /* 0x000fe20000000009 */
[----:B------:R-:W-:Y:S06]  /*16e0*/  @!P1 BRA `(.L_x_4) ;  /* 0xfffffff000809947 */ /* 0x000fec000383ffff */
.L_x_3:
[----:B------:R-:W-:-:S04]  /*16f0*/  IADD3 R10, PT, PT, -R19, RZ, RZ ;  /* 0x000000ff130a7210 */ /* 0x000fc80007ffe1ff */
[----:B------:R-:W-:-:S13]  /*1700*/  ISETP.GT.AND P1, PT, R10, 0x1, PT ;  /* 0x000000010a00780c */ /* 0x000fda0003f24270 */
[----:B------:R-:W-:Y:S05]  /*1710*/  @!P1 BRA `(.L_x_5) ;  /* 0x0000000400e89947 */ /* 0x000fea0003800000 */
[----:B------:R-:W0:Y:S01]  /*1720*/  LDC.64 R10, c[0x0][0x380] ;  /* 0x0000e000ff0a7b82 */ /* 0x000e220000000a00 */
[----:B------:R-:W4:Y:S01]  /*1730*/  LDCU UR10, c[0x0][0x398] ;  /* 0x00007300ff0a77ac */ /* 0x000f220008000800 */
[----:B------:R-:W5:Y:S01]  /*1740*/  LDS R15, [R21] ;  /* 0x00000000150f7984 */ /* 0x000f620000000800 */
[C---:B0-----:R-:W-:Y:S01]  /*1750*/  IMAD.WIDE R12, R29.reuse, 0x4, R10 ;  /* 0x000000041d0c7825 */ /* 0x041fe200078e020a */
[----:B----4-:R-:W-:-:S05]  /*1760*/  IADD3 R29, PT, PT, R29, UR10, RZ ;  /* 0x0000000a1d1d7c10 */ /* 0x010fca000fffe0ff */
[----:B------:R0:W5:Y:S01]  /*1770*/  LDG.E R12, desc[UR8][R12.64] ;  /* 0x000000080c0c7981 */ /* 0x000162000c1e1900 */
[----:B------:R-:W-:-:S06]  /*1780*/  IMAD.WIDE R10, R29, 0x4, R10 ;  /* 0x000000041d0a7825 */ /* 0x000fcc00078e020a */
[----:B------:R4:W2:Y:S01]  /*1790*/  LDG.E R10, desc[UR8][R10.64] ;  /* 0x000000080a0a7981 */ /* 0x0008a2000c1e1900 */
[C---:B------:R-:W-:Y:S02]  /*17a0*/  LEA R17, R18.reuse, R21, 0x2 ;  /* 0x0000001512117211 */ /* 0x040fe400078e10ff */
[----:B------:R-:W-:Y:S02]  /*17b0*/  PLOP3.LUT P0, PT, PT, PT, PT, 0x8, 0x80 ;  /* 0x000000000080781c */ /* 0x000fe40003f0e170 */
[C---:B------:R-:W-:Y:S01]  /*17c0*/  LEA R28, R18.reuse, R17, 0x2 ;  /* 0x00000011121c7211 */ /* 0x040fe200078e10ff */
[----:B------:R-:W1:Y:S01]  /*17d0*/  LDS R20, [R17] ;  /* 0x0000000011147984 */ /* 0x000e620000000800 */
[----:B------:R-:W-:Y:S02]  /*17e0*/  IADD3 R19, PT, PT, R19, 0x2, RZ ;  /* 0x0000000213137810 */ /* 0x000fe40007ffe0ff */
[----:B------:R-:W-:Y:S01]  /*17f0*/  LEA R34, R18, R28, 0x2 ;  /* 0x0000001c12227211 */ /* 0x000fe200078e10ff */
[----:B------:R3:W-:Y:S01]  /*1800*/  LDS R35, [R17+0x4] ;  /* 0x0000040011237984 */ /* 0x0007e20000000800 */
[----:B------:R-:W-:-:S03]  /*1810*/  IADD3 R29, PT, PT, R29, UR10, RZ ;  /* 0x0000000a1d1d7c10 */ /* 0x000fc6000fffe0ff */
[----:B------:R-:W-:Y:S04]  /*1820*/  LDS R37, [R28] ;  /* 0x000000001c257984 */ /* 0x000fe80000000800 */
[----:B0-----:R-:W0:Y:S01]  /*1830*/  LDS R13, [R34] ;  /* 0x00000000220d7984 */ /* 0x001e220000000800 */
[----:B---3--:R-:W-:-:S03]  /*1840*/  LEA R17, R18, R34, 0x2 ;  /* 0x0000002212117211 */ /* 0x008fc600078e10ff */
[----:B------:R0:W3:Y:S01]  /*1850*/  LDS R14, [R28+0x4] ;  /* 0x000004001c0e7984 */ /* 0x0000e20000000800 */
[----:B----4-:R-:W-:-:S03]  /*1860*/  LEA R11, R18, R17, 0x2 ;  /* 0x00000011120b7211 */ /* 0x010fc600078e10ff */
[----:B------:R-:W4:Y:S04]  /*1870*/  LDS R22, [R17] ;  /* 0x0000000011167984 */ /* 0x000f280000000800 */
[----:B------:R-:W4:Y:S04]  /*1880*/  LDS R17, [R17+0x4] ;  /* 0x0000040011117984 */ /* 0x000f280000000800 */
[----:B------:R4:W4:Y:S04]  /*1890*/  LDS R24, [R34+0x4] ;  /* 0x0000040022187984 */ /* 0x0009280000000800 */
[----:B------:R-:W4:Y:S01]  /*18a0*/  LDS R16, [R11] ;  /* 0x000000000b107984 */ /* 0x000f220000000800 */
[C---:B-----5:R-:W-:Y:S01]  /*18b0*/  FADD R15, R12.reuse, -R15 ;  /* 0x8000000f0c0f7221 */ /* 0x060fe20000000000 */
[----:B-1----:R-:W-:Y:S01]  /*18c0*/  FADD R26, R12, -R20 ;  /* 0x800000140c1a7221 */ /* 0x002fe20000000000 */
[----:B------:R-:W-:Y:S01]  /*18d0*/  LEA R20, R18, R11, 0x2 ;  /* 0x0000000b12147211 */ /* 0x000fe200078e10ff */
[----:B0-----:R-:W-:Y:S01]  /*18e0*/  FADD R28, R12, -R13 ;  /* 0x8000000d0c1c7221 */ /* 0x001fe20000000000 */
[----:B------:R-:W-:Y:S01]  /*18f0*/  FFMA R30, R15, R15, R30 ;  /* 0x0000000f0f1e7223 */ /* 0x000fe2000000001e */
[----:B------:R-:W-:Y:S01]  /*1900*/  FFMA R25, R26, R26, R25 ;  /* 0x0000001a1a197223 */ /* 0x000fe20000000019 */
[----:B------:R-:W0:Y:S01]  /*1910*/  LDS R15, [R11+0x4] ;  /* 0x000004000b0f7984 */ /* 0x000e220000000800 */
[----:B--2---:R-:W-:Y:S01]  /*1920*/  FADD R26, R10, -R35 ;  /* 0x800000230a1a7221 */ /* 0x004fe20000000000 */
[----:B------:R-:W-:Y:S01]  /*1930*/  LEA R35, R18, R20, 0x2 ;  /* 0x0000001412237211 */ /* 0x000fe200078e10ff */
[----:B---3--:R-:W-:Y:S01]  /*1940*/  FADD R14, R10, -R14 ;  /* 0x8000000e0a0e7221 */ /* 0x008fe20000000000 */
[----:B------:R-:W1:Y:S01]  /*1950*/  LDS R11, [R20] ;  /* 0x00000000140b7984 */ /* 0x000e620000000800 */
[----:B------:R-:W-:Y:S01]  /*1960*/  FFMA R25, R26, R26, R25 ;  /* 0x0000001a1a197223 */ /* 0x000fe20000000019 */
[----:B------:R-:W-:Y:S01]  /*1970*/  FADD R26, R12, -R37 ;  /* 0x800000250c1a7221 */ /* 0x000fe20000000000 */
[----:B------:R-:W-:Y:S01]  /*1980*/  FFMA R27, R28, R28, R27 ;  /* 0x0000001c1c1b7223 */ /* 0x000fe2000000001b */
[----:B----4-:R-:W-:Y:S01]  /*1990*/  FADD R22, R12, -R22 ;  /* 0x800000160c167221 */ /* 0x010fe20000000000 */
[----:B------:R-:W-:Y:S01]  /*19a0*/  LEA R28, R18, R35, 0x2 ;  /* 0x00000023121c7211 */ /* 0x000fe200078e10ff */
[----:B------:R-:W-:Y:S01]  /*19b0*/  FFMA R23, R26, R26, R23 ;  /* 0x0000001a1a177223 */ /* 0x000fe20000000017 */
[----:B------:R2:W3:Y:S01]  /*19c0*/  LDS R13, [R20+0x4] ;  /* 0x00000400140d7984 */ /* 0x0004e20000000800 */
[----:B------:R-:W-:Y:S01]  /*19d0*/  FFMA R31, R22, R22, R31 ;  /* 0x00000016161f7223 */ /* 0x000fe2000000001f */
[----:B------:R-:W-:Y:S01]  /*19e0*/  LEA R34, R18, R28, 0x2 ;  /* 0x0000001c12227211 */ /* 0x000fe200078e10ff */
[----:B------:R-:W-:Y:S01]  /*19f0*/  FFMA R23, R14, R14, R23 ;  /* 0x0000000e0e177223 */ /* 0x000fe20000000017 */
[C---:B------:R-:W-:Y:S01]  /*1a00*/  FADD R14, R10.reuse, -R17 ;  /* 0x800000110a0e7221 */ /* 0x040fe20000000000 */
[----:B------:R-:W-:Y:S01]  /*1a10*/  FADD R24, R10, -R24 ;  /* 0x800000180a187221 */ /* 0x000fe20000000000 */
[----:B------:R-:W4:Y:S01]  /*1a20*/  LDS R17, [R28] ;  /* 0x000000001c117984 */ /* 0x000f220000000800 */
[----:B------:R-:W-:Y:S01]  /*1a30*/  FADD R37, R12, -R16 ;  /* 0x800000100c257221 */ /* 0x000fe20000000000 */
[----:B------:R-:W-:Y:S01]  /*1a40*/  FFMA R31, R14, R14, R31 ;  /* 0x0000000e0e1f7223 */ /* 0x000fe2000000001f */
[----:B--2---:R-:W-:Y:S01]  /*1a50*/  LEA R20, R18, R34, 0x2 ;  /* 0x0000002212147211 */ /* 0x004fe200078e10ff */
[----:B------:R-:W2:Y:S01]  /*1a60*/  LDS R14, [R34] ;  /* 0x00000000220e7984 */ /* 0x000ea20000000800 */
[----:B------:R-:W-:Y:S01]  /*1a70*/  FFMA R27, R24, R24, R27 ;  /* 0x00000018181b7223 */ /* 0x000fe2000000001b */
[----:B------:R-:W-:Y:S01]  /*1a80*/  FFMA R0, R37, R37, R0 ;  /* 0x0000002525007223 */ /* 0x000fe20000000000 */
[----:B------:R-:W-:Y:S01]  /*1a90*/  LEA R24, R18, R20, 0x2 ;  /* 0x0000001412187211 */ /* 0x000fe200078e10ff */
[----:B------:R-:W5:Y:S04]  /*1aa0*/  LDS R16, [R28+0x4] ;  /* 0x000004001c107984 */ /* 0x000f680000000800 */
[----:B------:R-:W5:Y:S04]  /*1ab0*/  LDS R22, [R34+0x4] ;  /* 0x0000040022167984 */ /* 0x000f680000000800 */
[----:B------:R-:W-:Y:S01]  /*1ac0*/  LDS R26, [R20] ;  /* 0x00000000141a7984 */ /* 0x000fe20000000800 */
[----:B0-----:R-:W-:-:S03]  /*1ad0*/  FADD R37, R10, -R15 ;  /* 0x8000000f0a257221 */ /* 0x001fc60000000000 */
[----:B------:R-:W0:Y:S01]  /*1ae0*/  LDS R15, [R35] ;  /* 0x00000000230f7984 */ /* 0x000e220000000800 */
[----:B-1----:R-:W-:Y:S01]  /*1af0*/  FADD R11, R12, -R11 ;  /* 0x8000000b0c0b7221 */ /* 0x002fe20000000000 */
[----:B------:R-:W-:Y:S02]  /*1b00*/  FFMA R0, R37, R37, R0 ;  /* 0x0000002525007223 */ /* 0x000fe40000000000 */
[----:B------:R1:W0:Y:S01]  /*1b10*/  LDS R37, [R35+0x4] ;  /* 0x0000040023257984 */ /* 0x0002220000000800 */
[----:B------:R-:W-:-:S03]  /*1b20*/  FFMA R2, R11, R11, R2 ;  /* 0x0000000b0b027223 */ /* 0x000fc60000000002 */
[----:B------:R-:W0:Y:S01]  /*1b30*/  LDS R11, [R24] ;  /* 0x00000000180b7984 */ /* 0x000e220000000800 */
[----:B---3--:R-:W-:-:S04]  /*1b40*/  FADD R13, R10, -R13 ;  /* 0x8000000d0a0d7221 */ /* 0x008fc80000000000 */
[----:B------:R-:W-:Y:S01]  /*1b50*/  FFMA R2, R13, R13, R2 ;  /* 0x0000000d0d027223 */ /* 0x000fe20000000002 */
[C---:B----4-:R-:W-:Y:S01]  /*1b60*/  FADD R17, R12.reuse, -R17 ;  /* 0x800000110c117221 */ /* 0x050fe20000000000 */
[----:B--2---:R-:W-:-:S03]  /*1b70*/  FADD R14, R12, -R14 ;  /* 0x8000000e0c0e7221 */ /* 0x004fc60000000000 */
[----:B------:R-:W-:Y:S02]  /*1b80*/  FFMA R4, R17, R17, R4 ;  /* 0x0000001111047223 */ /* 0x000fe40000000004 */
[----:B------:R-:W2:Y:S01]  /*1b90*/  LDS R17, [R24+0x4] ;  /* 0x0000040018117984 */ /* 0x000ea20000000800 */
[----:B------:R-:W-:Y:S01]  /*1ba0*/  FFMA R5, R14, R14, R5 ;  /* 0x0000000e0e057223 */ /* 0x000fe20000000005 */
[----:B------:R-:W-:Y:S01]  /*1bb0*/  LEA R14, R18, R24, 0x2 ;  /* 0x00000018120e7211 */ /* 0x000fe200078e10ff */
[C---:B-----5:R-:W-:Y:S01]  /*1bc0*/  FADD R13, R10.reuse, -R16 ;  /* 0x800000100a0d7221 */ /* 0x060fe20000000000 */
[----:B------:R-:W-:Y:S02]  /*1bd0*/  FADD R22, R10, -R22 ;  /* 0x800000160a167221 */ /* 0x000fe40000000000 */
[C---:B------:R-:W-:Y:S01]  /*1be0*/  LEA R34, R18.reuse, R14, 0x2 ;  /* 0x0000000e12227211 */ /* 0x040fe200078e10ff */
[----:B------:R-:W-:Y:S02]  /*1bf0*/  FFMA R4, R13, R13, R4 ;  /* 0x0000000d0d047223 */ /* 0x000fe40000000004 */
[----:B------:R3:W4:Y:S01]  /*1c00*/  LDS R13, [R20+0x4] ;  /* 0x00000400140d7984 */ /* 0x0007220000000800 */
[----:B-1----:R-:W-:Y:S01]  /*1c10*/  LEA R35, R18, R34, 0x2 ;  /* 0x0000002212237211 */ /* 0x002fe200078e10ff */
[----:B------:R-:W-:-:S04]  /*1c20*/  FFMA R5, R22, R22, R5 ;  /* 0x0000001616057223 */ /* 0x000fc80000000005 */
[----:B------:R-:W-:Y:S01]  /*1c30*/  LDS R22, [R35] ;  /* 0x0000000023167984 */ /* 0x000fe20000000800 */
[----:B---3--:R-:W-:Y:S01]  /*1c40*/  LEA R20, R18, R35, 0x2 ;  /* 0x0000002312147211 */ /* 0x008fe200078e10ff */
[C---:B0-----:R-:W-:Y:S01]  /*1c50*/  FADD R28, R12.reuse, -R15 ;  /* 0x8000000f0c1c7221 */ /* 0x041fe20000000000 */
[----:B------:R-:W-:Y:S02]  /*1c60*/  FADD R15, R12, -R26 ;  /* 0x8000001a0c0f7221 */ /* 0x000fe40000000000 */
[----:B------:R-:W0:Y:S01]  /*1c70*/  LDS R26, [R34+0x4] ;  /* 0x00000400221a7984 */ /* 0x000e220000000800 */
[----:B------:R-:W-:Y:S01]  /*1c80*/  FFMA R3, R28, R28, R3 ;  /* 0x0000001c1c037223 */ /* 0x000fe20000000003 */
[----:B------:R-:W-:Y:S01]  /*1c90*/  FADD R28, R10, -R37 ;  /* 0x800000250a1c7221 */ /* 0x000fe20000000000 */
[----:B------:R-:W-:Y:S01]  /*1ca0*/  FFMA R6, R15, R15, R6 ;  /* 0x0000000f0f067223 */ /* 0x000fe20000000006 */
[----:B------:R-:W1:Y:S01]  /*1cb0*/  LDS R24, [R20] ;  /* 0x0000000014187984 */ /* 0x000e620000000800 */
[----:B------:R-:W-:Y:S01]  /*1cc0*/  FADD R16, R12, -R11 ;  /* 0x8000000b0c107221 */ /* 0x000fe20000000000 */
[----:B------:R-:W-:-:S02]  /*1cd0*/  FFMA R3, R28, R28, R3 ;  /* 0x0000001c1c037223 */ /* 0x000fc40000000003 */
[----:B------:R-:W3:Y:S01]  /*1ce0*/  LDS R11, [R34] ;  /* 0x00000000220b7984 */ /* 0x000ee20000000800 */
[----:B------:R-:W-:-:S03]  /*1cf0*/  FFMA R7, R16, R16, R7 ;  /* 0x0000001010077223 */ /* 0x000fc60000000007 */
[----:B------:R-:W5:Y:S04]  /*1d00*/  LDS R15, [R14] ;  /* 0x000000000e0f7984 */ /* 0x000f680000000800 */
[----:B------:R-:W5:Y:S01]  /*1d10*/  LDS R37, [R14+0x4] ;  /* 0x000004000e257984 */ /* 0x000f620000000800 */
[----:B--2---:R-:W-:-:S03]  /*1d20*/  FADD R17, R10, -R17 ;  /* 0x800000110a117221 */ /* 0x004fc60000000000 */
[----:B------:R-:W2:Y:S01]  /*1d30*/  LDS R20, [R20+0x4] ;  /* 0x0000040014147984 */ /* 0x000ea20000000800 */
[----:B------:R-:W-:-:S03]  /*1d40*/  FFMA R7, R17, R17, R7 ;  /* 0x0000001111077223 */ /* 0x000fc60000000007 */
[----:B------:R4:W2:Y:S04]  /*1d50*/  LDS R16, [R21+0x4] ;  /* 0x0000040015107984 */ /* 0x0008a80000000800 */
[----:B------:R-:W2:Y:S01]  /*1d60*/  LDS R28, [R35+0x4] ;  /* 0x00000400231c7984 */ /* 0x000ea20000000800 */
[----:B----4-:R-:W-:Y:S01]  /*1d70*/  FADD R13, R10, -R13 ;  /* 0x8000000d0a0d7221 */ /* 0x010fe20000000000 */
[----:B------:R-:W-:-:S03]  /*1d80*/  IADD3 R21, PT, PT, R21, 0x8, RZ ;  /* 0x0000000815157810 */ /* 0x000fc60007ffe0ff */
[----:B------:R-:W-:Y:S01]  /*1d90*/  FFMA R6, R13, R13, R6 ;  /* 0x0000000d0d067223 */ /* 0x000fe20000000006 */
[----:B0-----:R-:W-:Y:S01]  /*1da0*/  FADD R26, R10, -R26 ;  /* 0x8000001a0a1a7221 */ /* 0x001fe20000000000 */
[C---:B-1----:R-:W-:Y:S01]  /*1db0*/  FADD R24, R12.reuse, -R24 ;  /* 0x800000180c187221 */ /* 0x042fe20000000000 */
[C---:B---3--:R-:W-:Y:S01]  /*1dc0*/  FADD R14, R12.reuse, -R11 ;  /* 0x8000000b0c0e7221 */ /* 0x048fe20000000000 */
[----:B------:R-:W-:Y:S02]  /*1dd0*/  FADD R11, R12, -R22 ;  /* 0x800000160c0b7221 */ /* 0x000fe40000000000 */
[----:B------:R-:W-:Y:S01]  /*1de0*/  FFMA R33, R24, R24, R33 ;  /* 0x0000001818217223 */ /* 0x000fe20000000021 */
[----:B-----5:R-:W-:Y:S01]  /*1df0*/  FADD R15, R12, -R15 ;  /* 0x8000000f0c0f7221 */ /* 0x020fe20000000000 */
[----:B------:R-:W-:Y:S01]  /*1e00*/  FFMA R32, R11, R11, R32 ;  /* 0x0000000b0b207223 */ /* 0x000fe20000000020 */
[----:B------:R-:W-:Y:S02]  /*1e10*/  FFMA R9, R14, R14, R9 ;  /* 0x0000000e0e097223 */ /* 0x000fe40000000009 */
[----:B------:R-:W-:Y:S01]  /*1e20*/  FFMA R8, R15, R15, R8 ;  /* 0x0000000f0f087223 */ /* 0x000fe20000000008 */
[----:B------:R-:W-:Y:S01]  /*1e30*/  FADD R37, R10, -R37 ;  /* 0x800000250a257221 */ /* 0x000fe20000000000 */
[----:B------:R-:W-:Y:S01]  /*1e40*/  FFMA R9, R26, R26, R9 ;  /* 0x0000001a1a097223 */ /* 0x000fe20000000009 */
[----:B--2---:R-:W-:-:S02]  /*1e50*/  FADD R20, R10, -R20 ;  /* 0x800000140a147221 */ /* 0x004fc40000000000 */
[----:B------:R-:W-:Y:S01]  /*1e60*/  FFMA R8, R37, R37, R8 ;  /* 0x0000002525087223 */ /* 0x000fe20000000008 */
[----:B------:R-:W-:Y:S01]  /*1e70*/  FADD R11, R10, -R16 ;  /* 0x800000100a0b7221 */ /* 0x000fe20000000000 */
[----:B------:R-:W-:Y:S01]  /*1e80*/  FFMA R33, R20, R20, R33 ;  /* 0x0000001414217223 */ /* 0x000fe20000000021 */
[----:B------:R-:W-:Y:S02]  /*1e90*/  FADD R13, R10, -R28 ;  /* 0x8000001c0a0d7221 */ /* 0x000fe40000000000 */
[----:B------:R-:W-:Y:S02]  /*1ea0*/  FFMA R30, R11, R11, R30 ;  /* 0x0000000b0b1e7223 */ /* 0x000fe4000000001e */
[----:B------:R-:W-:-:S07]  /*1eb0*/  FFMA R32, R13, R13, R32 ;  /* 0x0000000d0d207223 */ /* 0x000fce0000000020 */
.L_x_5:
[----:B------:R-:W-:-:S13]  /*1ec0*/  ISETP.NE.OR P0, PT, R19, RZ, P0 ;  /* 0x000000ff1300720c */ /* 0x000fda0000705670 */
[----:B------:R-:W-:Y:S05]  /*1ed0*/  @!P0 BRA `(.L_x_6) ;  /* 0x00000004001c8947 */ /* 0x000fea0003800000 */
.L_x_2:
[----:B------:R-:W0:Y:S01]  /*1ee0*/  LDC.64 R10, c[0x0][0x380] ;  /* 0x0000e000ff0a7b82 */ /* 0x000e220000000a00 */
[----:B------:R-:W-:Y:S01]  /*1ef0*/  LEA R12, R18, R21, 0x2 ;  /* 0x00000015120c7211 */ /* 0x000fe200078e10ff */
[----:B------:R4:W-:Y:S04]  /*1f00*/  LDS R13, [R21] ;  /* 0x00000000150d7984 */ /* 0x0009e80000000800 */
[----:B------:R5:W1:Y:S01]  /*1f10*/  LDS R37, [R12] ;  /* 0x000000000c257984 */ /* 0x000a620000000800 */
[----:B0-----:R-:W-:-:S06]  /*1f20*/  IMAD.WIDE R10, R29, 0x4, R10 ;  /* 0x000000041d0a7825 */ /* 0x001fcc00078e020a */
[----:B------:R0:W1:Y:S01]  /*1f30*/  LDG.E R10, desc[UR8][R10.64] ;  /* 0x000000080a0a7981 */ /* 0x000062000c1e1900 */
[C---:B------:R-:W-:Y:S02]  /*1f40*/  LEA R22, R18.reuse, R12, 0x2 ;  /* 0x0000000c12167211 */ /* 0x040fe400078e10ff */
[----:B------:R-:W-:Y:S02]  /*1f50*/  IADD3 R19, PT, PT, R19, 0x1, RZ ;  /* 0x0000000113137810 */ /* 0x000fe40007ffe0ff */
[C---:B------:R-:W-:Y:S01]  /*1f60*/  LEA R24, R18.reuse, R22, 0x2 ;  /* 0x0000001612187211 */ /* 0x040fe200078e10ff */
[----:B------:R-:W3:Y:S01]  /*1f70*/  LDS R20, [R22] ;  /* 0x0000000016147984 */ /* 0x000ee20000000800 */
[----:B------:R-:W-:Y:S02]  /*1f80*/  ISETP.NE.AND P0, PT, R19, RZ, PT ;  /* 0x000000ff1300720c */ /* 0x000fe40003f05270 */
[----:B------:R-:W-:Y:S01]  /*1f90*/  LEA R26, R18, R24, 0x2 ;  /* 0x00000018121a7211 */ /* 0x000fe200078e10ff */
[----:B------:R-:W-:Y:S01]  /*1fa0*/  LDS R16, [R24] ;  /* 0x0000000018107984 */ /* 0x000fe20000000800 */
[----:B----4-:R-:W-:-:S02]  /*1fb0*/  IADD3 R21, PT, PT, R21, 0x4, RZ ;  /* 0x0000000415157810 */ /* 0x010fc40007ffe0ff */
[C---:B------:R-:W-:Y:S02]  /*1fc0*/  LEA R28, R18.reuse, R26, 0x2 ;  /* 0x0000001a121c7211 */ /* 0x040fe400078e10ff */
[----:B--2---:R-:W-:Y:S02]  /*1fd0*/  IADD3 R29, PT, PT, R29, UR11, RZ ;  /* 0x0000000b1d1d7c10 */ /* 0x004fe4000fffe0ff */
[C---:B------:R-:W-:Y:S01]  /*1fe0*/  LEA R15, R18.reuse, R28, 0x2 ;  /* 0x0000001c120f7211 */ /* 0x040fe200078e10ff */
[----:B0-----:R-:W0:Y:S03]  /*1ff0*/  LDS R11, [R28] ;  /* 0x000000001c0b7984 */ /* 0x001e260000000800 */
[C---:B------:R-:W-:Y:S02]  /*2000*/  LEA R17, R18.reuse, R15, 0x2 ;  /* 0x0000000f12117211 */ /* 0x040fe400078e10ff */
[----:B------:R-:W2:Y:S02]  /*2010*/  LDS R15, [R15] ;  /* 0x000000000f0f7984 */ /* 0x000ea40000000800 */
[----:B------:R-:W-:-:S02]  /*2020*/  LEA R35, R18, R17, 0x2 ;  /* 0x0000001112237211 */ /* 0x000fc400078e10ff */
[----:B------:R-:W-:Y:S02]  /*2030*/  LDS R17, [R17] ;  /* 0x0000000011117984 */ /* 0x000fe40000000800 */
[----:B-----5:R-:W-:Y:S02]  /*2040*/  LEA R12, R18, R35, 0x2 ;  /* 0x00000023120c7211 */ /* 0x020fe400078e10ff */
[----:B------:R-:W4:Y:S01]  /*2050*/  LDS R35, [R35] ;  /* 0x0000000023237984 */ /* 0x000f220000000800 */
[C---:B-1----:R-:W-:Y:S01]  /*2060*/  FADD R14, R10.reuse, -R37 ;  /* 0x800000250a0e7221 */ /* 0x042fe20000000000 */
[C---:B---3--:R-:W-:Y:S01]  /*2070*/  FADD R20, R10.reuse, -R20 ;  /* 0x800000140a147221 */ /* 0x048fe20000000000 */
[C---:B------:R-:W-:Y:S01]  /*2080*/  FADD R13, R10.reuse, -R13 ;  /* 0x8000000d0a0d7221 */ /* 0x040fe20000000000 */
[----:B0-----:R-:W-:Y:S01]  /*2090*/  FADD R11, R10, -R11 ;  /* 0x8000000b0a0b7221 */ /* 0x001fe20000000000 */
[----:B------:R-:W-:Y:S01]  /*20a0*/  FFMA R25, R14, R14, R25 ;  /* 0x0000000e0e197223 */ /* 0x000fe20000000019 */
[----:B------:R-:W-:Y:S01]  /*20b0*/  LEA R14, R18, R12, 0x2 ;  /* 0x0000000c120e7211 */ /* 0x000fe200078e10ff */
[----:B------:R-:W-:Y:S01]  /*20c0*/  FFMA R23, R20, R20, R23 ;  /* 0x0000001414177223 */ /* 0x000fe20000000017 */
[----:B------:R-:W-:Y:S01]  /*20d0*/  FADD R20, R10, -R16 ;  /* 0x800000100a147221 */ /* 0x000fe20000000000 */
[----:B------:R-:W-:Y:S01]  /*20e0*/  FFMA R30, R13, R13, R30 ;  /* 0x0000000d0d1e7223 */ /* 0x000fe2000000001e */
[----:B------:R-:W-:Y:S01]  /*20f0*/  LEA R37, R18, R14, 0x2 ;  /* 0x0000000e12257211 */ /* 0x000fe200078e10ff */
[----:B------:R-:W0:Y:S01]  /*2100*/  LDS R13, [R26] ;  /* 0x000000001a0d7984 */ /* 0x000e220000000800 */
[----:B------:R-:W-:Y:S01]  /*2110*/  FFMA R27, R20, R20, R27 ;  /* 0x00000014141b7223 */ /* 0x000fe2000000001b */
[----:B------:R-:W-:Y:S01]  /*2120*/  FFMA R0, R11, R11, R0 ;  /* 0x0000000b0b007223 */ /* 0x000fe20000000000 */
[----:B------:R-:W-:Y:S01]  /*2130*/  LEA R16, R18, R37, 0x2 ;  /* 0x0000002512107211 */ /* 0x000fe200078e10ff */
[----:B------:R-:W1:Y:S01]  /*2140*/  LDS R14, [R14] ;  /* 0x000000000e0e7984 */ /* 0x000e620000000800 */
[C---:B--2---:R-:W-:Y:S01]  /*2150*/  FADD R15, R10.reuse, -R15 ;  /* 0x8000000f0a0f7221 */ /* 0x044fe20000000000 */
[----:B----4-:R-:W-:Y:S01]  /*2160*/  FADD R35, R10, -R35 ;  /* 0x800000230a237221 */ /* 0x010fe20000000000 */
[C---:B------:R-:W-:Y:S01]  /*2170*/  LEA R24, R18.reuse, R16, 0x2 ;  /* 0x0000001012187211 */ /* 0x040fe200078e10ff */
[----:B------:R-:W2:Y:S01]  /*2180*/  LDS R12, [R12] ;  /* 0x000000000c0c7984 */ /* 0x000ea20000000800 */
[----:B------:R-:W-:Y:S01]  /*2190*/  FFMA R2, R15, R15, R2 ;  /* 0x0000000f0f027223 */ /* 0x000fe20000000002 */
[----:B------:R-:W-:Y:S01]  /*21a0*/  FFMA R4, R35, R35, R4 ;  /* 0x0000002323047223 */ /* 0x000fe20000000004 */
[C---:B------:R-:W-:Y:S01]  /*21b0*/  LEA R22, R18.reuse, R24, 0x2 ;  /* 0x0000001812167211 */ /* 0x040fe200078e10ff */
[----:B------:R-:W3:Y:S03]  /*21c0*/  LDS R37, [R37] ;  /* 0x0000000025257984 */ /* 0x000ee60000000800 */
[----:B------:R-:W-:Y:S01]  /*21d0*/  LEA R20, R18, R22, 0x2 ;  /* 0x0000001612147211 */ /* 0x000fe200078e10ff */
[----:B------:R-:W4:Y:S04]  /*21e0*/  LDS R16, [R16] ;  /* 0x0000000010107984 */ /* 0x000f280000000800 */
[----:B------:R-:W5:Y:S04]  /*21f0*/  LDS R24, [R24] ;  /* 0x0000000018187984 */ /* 0x000f680000000800 */
[----:B------:R-:W5:Y:S04]  /*2200*/  LDS R22, [R22] ;  /* 0x0000000016167984 */ /* 0x000f680000000800 */
[----:B------:R-:W5:Y:S01]  /*2210*/  LDS R20, [R20] ;  /* 0x0000000014147984 */ /* 0x000f620000000800 */
[C---:B0-----:R-:W-:Y:S01]  /*2220*/  FADD R26, R10.reuse, -R13 ;  /* 0x8000000d0a1a7221 */ /* 0x041fe20000000000 */
[----:B-1----:R-:W-:-:S03]  /*2230*/  FADD R11, R10, -R14 ;  /* 0x8000000e0a0b7221 */ /* 0x002fc60000000000 */
[----:B------:R-:W-:Y:S01]  /*2240*/  FFMA R31, R26, R26, R31 ;  /* 0x0000001a1a1f7223 */ /* 0x000fe2000000001f */
[C---:B------:R-:W-:Y:S01]  /*2250*/  FADD R26, R10.reuse, -R17 ;  /* 0x800000110a1a7221 */ /* 0x040fe20000000000 */
[----:B------:R-:W-:Y:S01]  /*2260*/  FFMA R6, R11, R11, R6 ;  /* 0x0000000b0b067223 */ /* 0x000fe20000000006 */
[----:B--2---:R-:W-:Y:S02]  /*2270*/  FADD R12, R10, -R12 ;  /* 0x8000000c0a0c7221 */ /* 0x004fe40000000000 */
[----:B------:R-:W-:Y:S01]  /*2280*/  FFMA R3, R26, R26, R3 ;  /* 0x0000001a1a037223 */ /* 0x000fe20000000003 */
[----:B---3--:R-:W-:Y:S01]  /*2290*/  FADD R14, R10, -R37 ;  /* 0x800000250a0e7221 */ /* 0x008fe20000000000 */
[----:B------:R-:W-:Y:S01]  /*22a0*/  FFMA R5, R12, R12, R5 ;  /* 0x0000000c0c057223 */ /* 0x000fe20000000005 */
[----:B----4-:R-:W-:Y:S02]  /*22b0*/  FADD R11, R10, -R16 ;  /* 0x800000100a0b7221 */ /* 0x010fe40000000000 */
[----:B------:R-:W-:Y:S01]  /*22c0*/  FFMA R7, R14, R14, R7 ;  /* 0x0000000e0e077223 */ /* 0x000fe20000000007 */
[C---:B-----5:R-:W-:Y:S01]  /*22d0*/  FADD R24, R10.reuse, -R24 ;  /* 0x800000180a187221 */ /* 0x060fe20000000000 */
[----:B------:R-:W-:Y:S01]  /*22e0*/  FFMA R8, R11, R11, R8 ;  /* 0x0000000b0b087223 */ /* 0x000fe20000000008 */
[----:B------:R-:W-:-:S02]  /*22f0*/  FADD R13, R10, -R22 ;  /* 0x800000160a0d7221 */ /* 0x000fc40000000000 */
[----:B------:R-:W-:Y:S01]  /*2300*/  FFMA R9, R24, R24, R9 ;  /* 0x0000001818097223 */ /* 0x000fe20000000009 */
[----:B------:R-:W-:Y:S01]  /*2310*/  FADD R20, R10, -R20 ;  /* 0x800000140a147221 */ /* 0x000fe20000000000 */
[----:B------:R-:W-:-:S03]  /*2320*/  FFMA R32, R13, R13, R32 ;  /* 0x0000000d0d207223 */ /* 0x000fc60000000020 */
[----:B------:R-:W-:Y:S01]  /*2330*/  FFMA R33, R20, R20, R33 ;  /* 0x0000001414217223 */ /* 0x000fe20000000021 */
[----:B------:R-:W-:Y:S06]  /*2340*/  @P0 BRA `(.L_x_2) ;  /* 0xfffffff800e40947 */ /* 0x000fec000383ffff */
.L_x_6:
[----:B------:R-:W0:Y:S08]  /*2350*/  LDC R37, c[0x0][0x398] ;  /* 0x0000e600ff257b82 */ /* 0x000e300000000800 */
[----:B------:R-:W4:Y:S01]  /*2360*/  LDC.64 R16, c[0x0][0x390] ;  /* 0x0000e400ff107b82 */ /* 0x000f220000000a00 */
[----:B0-----:R-:W-:Y:S01]  /*2370*/  IMAD R11, R37, UR4, R36 ;  /* 0x00000004250b7c24 */ /* 0x001fe2000f8e0224 */
[----:B-1----:R-:W-:-:S04]  /*2380*/  IADD3 R36, PT, PT, R36, UR6, RZ ;  /* 0x0000000624247c10 */ /* 0x002fc8000fffe0ff */
[----:B------:R-:W-:Y:S01]  /*2390*/  ISETP.GE.AND P0, PT, R36, R37, PT ;  /* 0x000000252400720c */ /* 0x000fe20003f06270 */
[----:B----4-:R-:W-:-:S05]  /*23a0*/  IMAD.WIDE R16, R11, 0x4, R16 ;  /* 0x000000040b107825 */ /* 0x010fca00078e0210 */
[----:B------:R0:W-:Y:S01]  /*23b0*/  STG.E desc[UR8][R16.64], R30 ;  /* 0x0000001e10007986 */ /* 0x0001e2000c101908 */
[----:B------:R-:W-:-:S05]  /*23c0*/  IMAD.WIDE R20, R37, 0x4, R16 ;  /* 0x0000000425147825 */ /* 0x000fca00078e0210 */
        /* <DEDUP_REMOVED lines=11> */
[----:B0-----:R-:W-:-:S05]  /*2480*/  IMAD.WIDE R16, R37, 0x4, R14 ;  /* 0x0000000425107825 */ /* 0x001fca00078e020e */
[----:B------:R0:W-:Y:S01]  /*2490*/  STG.E desc[UR8][R16.64], R3 ;  /* 0x0000000310007986 */ /* 0x0001e2000c101908 */
[----:B------:R-:W-:-:S05]  /*24a0*/  IMAD.WIDE R18, R37, 0x4, R16 ;  /* 0x0000000425127825 */ /* 0x000fca00078e0210 */
[----:B------:R0:W-:Y:S01]  /*24b0*/  STG.E desc[UR8][R18.64], R4 ;  /* 0x0000000412007986 */ /* 0x0001e2000c101908 */
[----:B-1----:R-:W-:-:S05]  /*24c0*/  IMAD.WIDE R20, R37, 0x4, R18 ;  /* 0x0000000425147825 */ /* 0x002fca00078e0212 */
[----:B------:R0:W-:Y:S01]  /*24d0*/  STG.E desc[UR8][R20.64], R5 ;  /* 0x0000000514007986 */ /* 0x0001e2000c101908 */
[----:B----4-:R-:W-:-:S05]  /*24e0*/  IMAD.WIDE R22, R37, 0x4, R20 ;  /* 0x0000000425167825 */ /* 0x010fca00078e0214 */
[----:B------:R0:W-:Y:S01]  /*24f0*/  STG.E desc[UR8][R22.64], R6 ;  /* 0x0000000616007986 */ /* 0x0001e2000c101908 */
[----:B------:R-:W-:-:S05]  /*2500*/  IMAD.WIDE R24, R37, 0x4, R22 ;  /* 0x0000000425187825 */ /* 0x000fca00078e0216 */
[----:B------:R0:W-:Y:S01]  /*2510*/  STG.E desc[UR8][R24.64], R7 ;  /* 0x0000000718007986 */ /* 0x0001e2000c101908 */
[----:B-----5:R-:W-:-:S05]  /*2520*/  IMAD.WIDE R26, R37, 0x4, R24 ;  /* 0x00000004251a7825 */ /* 0x020fca00078e0218 */
[----:B------:R0:W-:Y:S01]  /*2530*/  STG.E desc[UR8][R26.64], R8 ;  /* 0x000000081a007986 */ /* 0x0001e2000c101908 */
[----:B--2---:R-:W-:-:S05]  /*2540*/  IMAD.WIDE R30, R37, 0x4, R26 ;  /* 0x00000004251e7825 */ /* 0x004fca00078e021a */
[----:B------:R0:W-:Y:S01]  /*2550*/  STG.E desc[UR8][R30.64], R9 ;  /* 0x000000091e007986 */ /* 0x0001e2000c101908 */
[----:B------:R-:W-:-:S05]  /*2560*/  IMAD.WIDE R10, R37, 0x4, R30 ;  /* 0x00000004250a7825 */ /* 0x000fca00078e021e */
[----:B------:R0:W-:Y:S01]  /*2570*/  STG.E desc[UR8][R10.64], R32 ;  /* 0x000000200a007986 */ /* 0x0001e2000c101908 */
[----:B------:R-:W-:-:S05]  /*2580*/  IMAD.WIDE R28, R37, 0x4, R10 ;  /* 0x00000004251c7825 */ /* 0x000fca00078e020a */
[----:B------:R0:W-:Y:S01]  /*2590*/  STG.E desc[UR8][R28.64], R33 ;  /* 0x000000211c007986 */ /* 0x0001e2000c101908 */
[----:B------:R-:W-:Y:S05]  /*25a0*/  @!P0 BRA `(.L_x_0) ;  /* 0xffffffe0007c8947 */ /* 0x000fea000383ffff */
[----:B---3--:R-:W-:Y:S05]  /*25b0*/  EXIT ;  /* 0x000000000000794d */ /* 0x008fea0003800000 */
.L_x_7:
[----:B------:R-:W-:-:S00]  /*25c0*/  BRA `(.L_x_7) ;  /* 0xfffffffc00fc7947 */ /* 0x000fc0000383ffff */
[----:B------:R-:W-:-:S00]  /*25d0*/  NOP ;  /* 0x0000000000007918 */ /* 0x000fc00000000000 */
        /* <DEDUP_REMOVED lines=10> */
.L_x_9:


//--------------------- .text._Z11transposingPfS_ii --------------------------
	.section	.text._Z11transposingPfS_ii,"ax",@progbits
	.align	128
        .global         _Z11transposingPfS_ii
        .type           _Z11transposingPfS_ii,@function
        .size           _Z11transposingPfS_ii,(.L_x_10 - _Z11transposingPfS_ii)
        .other          _Z11transposingPfS_ii,@"STO_CUDA_ENTRY STV_DEFAULT"
_Z11transposingPfS_ii:
.text._Z11transposingPfS_ii:
[----:B------:R-:W-:Y:S01]  /*0000*/  LDC R1, c[0x0][0x37c] ;  /* 0x0000df00ff017b82 */ /* 0x000fe20000000800 */
[----:B------:R-:W0:Y:S01]  /*0010*/  S2R R8, SR_TID.Y ;  /* 0x0000000000087919 */ /* 0x000e220000002200 */
[----:B------:R-:W1:Y:S01]  /*0020*/  LDCU.64 UR6, c[0x0][0x390] ;  /* 0x00007200ff0677ac */ /* 0x000e620008000a00 */
[----:B------:R-:W0:Y:S01]  /*0030*/  S2R R9, SR_CTAID.Y ;  /* 0x0000000000097919 */ /* 0x000e220000002600 */
[----:B------:R-:W2:Y:S01]  /*0040*/  LDCU.64 UR4, c[0x0][0x358] ;  /* 0x00006b00ff0477ac */ /* 0x000ea20008000a00 */
[----:B------:R-:W3:Y:S01]  /*0050*/  S2R R7, SR_CTAID.X ;  /* 0x0000000000077919 */ /* 0x000ee20000002500 */
[----:B------:R-:W3:Y:S01]  /*0060*/  S2R R6, SR_TID.X ;  /* 0x0000000000067919 */ /* 0x000ee20000002100 */
[----:B0-----:R-:W-:-:S05]  /*0070*/  IMAD R5, R9, 0x10, R8 ;  /* 0x0000001009057824 */ /* 0x001fca00078e0208 */
[----:B-1----:R-:W-:Y:S01]  /*0080*/  ISETP.GE.U32.AND P0, PT, R5, UR7, PT ;  /* 0x0000000705007c0c */ /* 0x002fe2000bf06070 */
[----:B---3--:R-:W-:-:S05]  /*0090*/  IMAD R0, R7, 0x10, R6 ;  /* 0x0000001007007824 */ /* 0x008fca00078e0206 */
[----:B------:R-:W-:-:S13]  /*00a0*/  ISETP.GE.U32.OR P0, PT, R0, UR6, P0 ;  /* 0x0000000600007c0c */ /* 0x000fda0008706470 */
[----:B------:R-:W0:Y:S01]  /*00b0*/  @!P0 LDC.64 R2, c[0x0][0x388] ;  /* 0x0000e200ff028b82 */ /* 0x000e220000000a00 */
[----:B------:R-:W-:-:S04]  /*00c0*/  @!P0 IMAD R5, R5, UR6, R0 ;  /* 0x0000000605058c24 */ /* 0x000fc8000f8e0200 */
[----:B0-----:R-:W-:-:S06]  /*00d0*/  @!P0 IMAD.WIDE.U32 R2, R5, 0x4, R2 ;  /* 0x0000000405028825 */ /* 0x001fcc00078e0002 */
[----:B--2---:R-:W2:Y:S01]  /*00e0*/  @!P0 LDG.E R2, desc[UR4][R2.64] ;  /* 0x0000000402028981 */ /* 0x004ea2000c1e1900 */
[----:B------:R-:W-:Y:S01]  /*00f0*/  @!P0 MOV R0, 0x400 ;  /* 0x0000040000008802 */ /* 0x000fe20000000f00 */
[----:B------:R-:W-:Y:S01]  /*0100*/  IMAD R7, R7, 0x10, R8 ;  /* 0x0000001007077824 */ /* 0x000fe200078e0208 */
[----:B------:R-:W-:Y:S01]  /*0110*/  LEA R4, R9, R6, 0x4 ;  /* 0x0000000609047211 */ /* 0x000fe200078e20ff */
[----:B------:R-:W0:Y:S03]  /*0120*/  @!P0 S2R R5, SR_CgaCtaId ;  /* 0x0000000000058919 */ /* 0x000e260000008800 */
[----:B------:R-:W-:-:S04]  /*0130*/  ISETP.GE.U32.AND P1, PT, R4, UR7, PT ;  /* 0x0000000704007c0c */ /* 0x000fc8000bf26070 */
[----:B------:R-:W-:Y:S02]  /*0140*/  ISETP.GE.U32.OR P1, PT, R7, UR6, P1 ;  /* 0x0000000607007c0c */ /* 0x000fe40008f26470 */
[----:B0-----:R-:W-:-:S05]  /*0150*/  @!P0 LEA R0, R5, R0, 0x18 ;  /* 0x0000000005008211 */ /* 0x001fca00078ec0ff */
[----:B------:R-:W-:-:S05]  /*0160*/  @!P0 IMAD R0, R8, 0x44, R0 ;  /* 0x0000004408008824 */ /* 0x000fca00078e0200 */
[----:B------:R-:W-:-:S05]  /*0170*/  @!P0 LEA R5, R6, R0, 0x2 ;  /* 0x0000000006058211 */ /* 0x000fca00078e10ff */
[----:B--2---:R0:W-:Y:S01]  /*0180*/  @!P0 STS [R5], R2 ;  /* 0x0000000205008388 */ /* 0x0041e20000000800 */
[----:B------:R-:W-:Y:S06]  /*0190*/  BAR.SYNC.DEFER_BLOCKING 0x0 ;  /* 0x0000000000007b1d */ /* 0x000fec0000010000 */
[----:B------:R-:W-:Y:S05]  /*01a0*/  @P1 EXIT ;  /* 0x000000000000194d */ /* 0x000fea0003800000 */
[----:B------:R-:W1:Y:S01]  /*01b0*/  S2R R3, SR_CgaCtaId ;  /* 0x0000000000037919 */ /* 0x000e620000008800 */
[----:B------:R-:W-:Y:S01]  /*01c0*/  MOV R0, 0x400 ;  /* 0x0000040000007802 */ /* 0x000fe20000000f00 */
[----:B------:R-:W-:-:S03]  /*01d0*/  IMAD R7, R7, UR7, R4 ;  /* 0x0000000707077c24 */ /* 0x000fc6000f8e0204 */
[----:B-1----:R-:W-:-:S05]  /*01e0*/  LEA R3, R3, R0, 0x18 ;  /* 0x0000000003037211 */ /* 0x002fca00078ec0ff */
[----:B------:R-:W-:Y:S02]  /*01f0*/  IMAD R0, R6, 0x44, R3 ;  /* 0x0000004406007824 */ /* 0x000fe400078e0203 */
[----:B0-----:R-:W0:Y:S02]  /*0200*/  LDC.64 R2, c[0x0][0x380] ;  /* 0x0000e000ff027b82 */ /* 0x001e240000000a00 */
[----:B------:R-:W-:-:S05]  /*0210*/  IMAD R0, R8, 0x4, R0 ;  /* 0x0000000408007824 */ /* 0x000fca00078e0200 */
[----:B------:R-:W1:Y:S01]  /*0220*/  LDS R5, [R0] ;  /* 0x0000000000057984 */ /* 0x000e620000000800 */
[----:B0-----:R-:W-:-:S05]  /*0230*/  IMAD.WIDE.U32 R2, R7, 0x4, R2 ;  /* 0x0000000407027825 */ /* 0x001fca00078e0002 */
[----:B-1----:R-:W-:Y:S01]  /*0240*/  STG.E desc[UR4][R2.64], R5 ;  /* 0x0000000502007986 */ /* 0x002fe2000c101904 */
[----:B------:R-:W-:Y:S05]  /*0250*/  EXIT ;  /* 0x000000000000794d */ /* 0x000fea0003800000 */
.L_x_8:
        /* <DEDUP_REMOVED lines=10> */
.L_x_10:


//--------------------- .nv.shared._Z20bruteforce_distancesIfEvPT_S1_S1_iii --------------------------
	.section	.nv.shared._Z20bruteforce_distancesIfEvPT_S1_S1_iii,"aw",@nobits
	.sectionflags	@""
	.align	16
	.zero		1024


//--------------------- .nv.shared.reserved.0     --------------------------
	.section	.nv.shared.reserved.0,"aw",@nobits
	.weak		__nv_reservedSMEM_offset_0_alias
	.size		__nv_reservedSMEM_offset_0_alias, 0, 64
	.other		__nv_reservedSMEM_offset_0_alias,@"STO_CUDA_RESERVED_SHARED STV_DEFAULT"
__nv_reservedSMEM_offset_0_alias:
	.zero		0
	.zero		64


//--------------------- .nv.shared._Z11transposingPfS_ii --------------------------
	.section	.nv.shared._Z11transposingPfS_ii,"aw",@nobits
	.sectionflags	@""
	.align	16
.nv.shared._Z11transposingPfS_ii:
	.zero		2112


//--------------------- .nv.constant0._Z20bruteforce_distancesIfEvPT_S1_S1_iii --------------------------
	.section	.nv.constant0._Z20bruteforce_distancesIfEvPT_S1_S1_iii,"a",@progbits
	.sectionflags	@""
	.align	4
.nv.constant0._Z20bruteforce_distancesIfEvPT_S1_S1_iii:
	.zero		932


//--------------------- .nv.constant0._Z11transposingPfS_ii --------------------------
	.section	.nv.constant0._Z11transposingPfS_ii,"a",@progbits
	.sectionflags	@""
	.align	4
.nv.constant0._Z11transposingPfS_ii:
	.zero		920


//--------------------- SYMBOLS --------------------------

	.type		.nv.reservedSmem.offset0,@object
	.size		.nv.reservedSmem.offset0,0x4
	.type		.nv.reservedSmem.cap,@object
	.size		.nv.reservedSmem.cap,0x4
